//
// Generated by NVIDIA NVVM Compiler
//
// Compiler Build ID: CL-36424714
// Cuda compilation tools, release 13.0, V13.0.88
// Based on NVVM 20.0.0
//

.version 9.0
.target sm_100
.address_size 64

	// .globl	_Z23Solve_Block_TridiagonalPfS_S_S_S_ii

.visible .entry _Z23Solve_Block_TridiagonalPfS_S_S_S_ii(
	.param .u64 .ptr .align 1 _Z23Solve_Block_TridiagonalPfS_S_S_S_ii_param_0,
	.param .u64 .ptr .align 1 _Z23Solve_Block_TridiagonalPfS_S_S_S_ii_param_1,
	.param .u64 .ptr .align 1 _Z23Solve_Block_TridiagonalPfS_S_S_S_ii_param_2,
	.param .u64 .ptr .align 1 _Z23Solve_Block_TridiagonalPfS_S_S_S_ii_param_3,
	.param .u64 .ptr .align 1 _Z23Solve_Block_TridiagonalPfS_S_S_S_ii_param_4,
	.param .u32 _Z23Solve_Block_TridiagonalPfS_S_S_S_ii_param_5,
	.param .u32 _Z23Solve_Block_TridiagonalPfS_S_S_S_ii_param_6
)
{
	.reg .pred 	%p<34>;
	.reg .b16 	%rs<9>;
	.reg .b32 	%r<66>;
	.reg .b32 	%f<306>;
	.reg .b64 	%rd<69>;

	ld.param.u64 	%rd11, [_Z23Solve_Block_TridiagonalPfS_S_S_S_ii_param_0];
	ld.param.u64 	%rd12, [_Z23Solve_Block_TridiagonalPfS_S_S_S_ii_param_1];
	ld.param.u64 	%rd13, [_Z23Solve_Block_TridiagonalPfS_S_S_S_ii_param_2];
	ld.param.u64 	%rd14, [_Z23Solve_Block_TridiagonalPfS_S_S_S_ii_param_3];
	ld.param.u64 	%rd15, [_Z23Solve_Block_TridiagonalPfS_S_S_S_ii_param_4];
	ld.param.u32 	%r18, [_Z23Solve_Block_TridiagonalPfS_S_S_S_ii_param_5];
	ld.param.u32 	%r19, [_Z23Solve_Block_TridiagonalPfS_S_S_S_ii_param_6];
	cvta.to.global.u64 	%rd1, %rd15;
	cvta.to.global.u64 	%rd2, %rd13;
	cvta.to.global.u64 	%rd3, %rd14;
	cvta.to.global.u64 	%rd4, %rd12;
	cvta.to.global.u64 	%rd5, %rd11;
	mov.u32 	%r21, %ctaid.x;
	mov.u32 	%r22, %ntid.x;
	mov.u32 	%r23, %tid.x;
	mad.lo.s32 	%r1, %r21, %r22, %r23;
	setp.lt.s32 	%p4, %r18, 1;
	mov.b32 	%r17, 1;
	@%p4 bra 	$L__BB0_22;
	shl.b32 	%r26, %r1, 2;
	shl.b32 	%r27, %r1, 1;
	mul.wide.s32 	%rd16, %r26, 4;
	add.s64 	%rd6, %rd5, %rd16;
	add.s64 	%rd7, %rd4, %rd16;
	mul.wide.s32 	%rd17, %r27, 4;
	add.s64 	%rd8, %rd3, %rd17;
	neg.s32 	%r60, %r18;
	mov.b16 	%rs7, 1;
	mov.b32 	%r17, 1;
$L__BB0_2:
	and.b16  	%rs6, %rs7, 255;
	setp.eq.s16 	%p5, %rs6, 0;
	mov.b16 	%rs7, 0;
	@%p5 bra 	$L__BB0_20;
	shl.b32 	%r6, %r17, 1;
	setp.lt.s32 	%p6, %r1, %r17;
	mov.f32 	%f272, 0f00000000;
	mov.f32 	%f273, %f272;
	mov.f32 	%f274, %f272;
	mov.f32 	%f275, %f272;
	@%p6 bra 	$L__BB0_11;
	setp.ge.s32 	%p7, %r1, %r6;
	@%p7 bra 	$L__BB0_8;
	sub.s32 	%r7, %r1, %r17;
	shl.b32 	%r8, %r7, 2;
	mul.wide.s32 	%rd24, %r8, 4;
	add.s64 	%rd25, %rd4, %rd24;
	ld.global.f32 	%f11, [%rd25];
	ld.global.f32 	%f12, [%rd25+12];
	mul.f32 	%f135, %f11, %f12;
	ld.global.f32 	%f13, [%rd25+4];
	ld.global.f32 	%f14, [%rd25+8];
	mul.f32 	%f136, %f13, %f14;
	sub.f32 	%f15, %f135, %f136;
	setp.eq.f32 	%p9, %f15, 0f00000000;
	@%p9 bra 	$L__BB0_7;
	rcp.rn.f32 	%f137, %f15;
	mul.f32 	%f279, %f137, %f12;
	neg.f32 	%f138, %f137;
	mul.f32 	%f278, %f13, %f138;
	mul.f32 	%f277, %f14, %f138;
	mul.f32 	%f276, %f137, %f11;
$L__BB0_7:
	ld.global.f32 	%f139, [%rd6];
	fma.rn.f32 	%f140, %f279, %f139, 0f00000000;
	ld.global.f32 	%f141, [%rd6+4];
	fma.rn.f32 	%f142, %f278, %f141, %f140;
	fma.rn.f32 	%f143, %f277, %f139, 0f00000000;
	fma.rn.f32 	%f144, %f276, %f141, %f143;
	mul.wide.s32 	%rd26, %r8, 4;
	add.s64 	%rd27, %rd2, %rd26;
	ld.global.f32 	%f145, [%rd27];
	fma.rn.f32 	%f146, %f145, %f142, 0f00000000;
	ld.global.f32 	%f147, [%rd27+4];
	fma.rn.f32 	%f273, %f147, %f144, %f146;
	ld.global.f32 	%f148, [%rd27+8];
	fma.rn.f32 	%f149, %f148, %f142, 0f00000000;
	ld.global.f32 	%f150, [%rd27+12];
	fma.rn.f32 	%f272, %f150, %f144, %f149;
	shl.b32 	%r29, %r7, 1;
	mul.wide.s32 	%rd28, %r29, 4;
	add.s64 	%rd29, %rd3, %rd28;
	ld.global.f32 	%f151, [%rd29];
	fma.rn.f32 	%f152, %f151, %f142, 0f00000000;
	ld.global.f32 	%f153, [%rd29+4];
	fma.rn.f32 	%f275, %f153, %f144, %f152;
	ld.global.f32 	%f154, [%rd29+8];
	fma.rn.f32 	%f155, %f154, %f142, 0f00000000;
	ld.global.f32 	%f156, [%rd29+12];
	fma.rn.f32 	%f274, %f156, %f144, %f155;
	bra.uni 	$L__BB0_11;
$L__BB0_8:
	sub.s32 	%r9, %r1, %r17;
	shl.b32 	%r10, %r9, 2;
	mul.wide.s32 	%rd18, %r10, 4;
	add.s64 	%rd19, %rd4, %rd18;
	ld.global.f32 	%f28, [%rd19];
	ld.global.f32 	%f29, [%rd19+12];
	mul.f32 	%f113, %f28, %f29;
	ld.global.f32 	%f30, [%rd19+4];
	ld.global.f32 	%f31, [%rd19+8];
	mul.f32 	%f114, %f30, %f31;
	sub.f32 	%f32, %f113, %f114;
	setp.eq.f32 	%p8, %f32, 0f00000000;
	@%p8 bra 	$L__BB0_10;
	rcp.rn.f32 	%f115, %f32;
	mul.f32 	%f279, %f115, %f29;
	neg.f32 	%f116, %f115;
	mul.f32 	%f278, %f30, %f116;
	mul.f32 	%f277, %f31, %f116;
	mul.f32 	%f276, %f115, %f28;
$L__BB0_10:
	ld.global.f32 	%f117, [%rd6];
	fma.rn.f32 	%f118, %f279, %f117, 0f00000000;
	ld.global.f32 	%f119, [%rd6+4];
	fma.rn.f32 	%f120, %f278, %f119, %f118;
	fma.rn.f32 	%f121, %f277, %f117, 0f00000000;
	fma.rn.f32 	%f122, %f276, %f119, %f121;
	mul.wide.s32 	%rd20, %r10, 4;
	add.s64 	%rd21, %rd5, %rd20;
	ld.global.f32 	%f123, [%rd21];
	fma.rn.f32 	%f124, %f123, %f120, 0f00000000;
	ld.global.f32 	%f125, [%rd21+4];
	fma.rn.f32 	%f273, %f125, %f122, %f124;
	ld.global.f32 	%f126, [%rd21+8];
	fma.rn.f32 	%f127, %f126, %f120, 0f00000000;
	ld.global.f32 	%f128, [%rd21+12];
	fma.rn.f32 	%f272, %f128, %f122, %f127;
	shl.b32 	%r28, %r9, 1;
	mul.wide.s32 	%rd22, %r28, 4;
	add.s64 	%rd23, %rd3, %rd22;
	ld.global.f32 	%f129, [%rd23];
	fma.rn.f32 	%f130, %f129, %f120, 0f00000000;
	ld.global.f32 	%f131, [%rd23+4];
	fma.rn.f32 	%f275, %f131, %f122, %f130;
	ld.global.f32 	%f132, [%rd23+8];
	fma.rn.f32 	%f133, %f132, %f120, 0f00000000;
	ld.global.f32 	%f134, [%rd23+12];
	fma.rn.f32 	%f274, %f134, %f122, %f133;
$L__BB0_11:
	add.s32 	%r11, %r17, %r1;
	setp.ge.s32 	%p10, %r11, %r19;
	mov.f32 	%f288, 0f00000000;
	mov.f32 	%f289, %f288;
	mov.f32 	%f290, %f288;
	mov.f32 	%f291, %f288;
	@%p10 bra 	$L__BB0_19;
	add.s32 	%r30, %r11, %r17;
	setp.lt.s32 	%p11, %r30, %r19;
	@%p11 bra 	$L__BB0_16;
	mul.wide.s32 	%rd9, %r17, 16;
	add.s64 	%rd30, %rd7, %rd9;
	ld.global.f32 	%f53, [%rd30];
	ld.global.f32 	%f54, [%rd30+12];
	mul.f32 	%f158, %f53, %f54;
	ld.global.f32 	%f55, [%rd30+4];
	ld.global.f32 	%f56, [%rd30+8];
	mul.f32 	%f159, %f55, %f56;
	sub.f32 	%f57, %f158, %f159;
	setp.eq.f32 	%p12, %f57, 0f00000000;
	@%p12 bra 	$L__BB0_15;
	rcp.rn.f32 	%f160, %f57;
	mul.f32 	%f279, %f160, %f54;
	neg.f32 	%f161, %f160;
	mul.f32 	%f278, %f55, %f161;
	mul.f32 	%f277, %f56, %f161;
	mul.f32 	%f276, %f160, %f53;
$L__BB0_15:
	shl.b32 	%r31, %r1, 2;
	mul.wide.s32 	%rd31, %r31, 4;
	add.s64 	%rd32, %rd2, %rd31;
	ld.global.f32 	%f162, [%rd32];
	fma.rn.f32 	%f163, %f279, %f162, 0f00000000;
	ld.global.f32 	%f164, [%rd32+4];
	fma.rn.f32 	%f165, %f278, %f164, %f163;
	fma.rn.f32 	%f166, %f277, %f162, 0f00000000;
	fma.rn.f32 	%f167, %f276, %f164, %f166;
	add.s64 	%rd33, %rd6, %rd9;
	ld.global.f32 	%f168, [%rd33];
	fma.rn.f32 	%f169, %f168, %f165, 0f00000000;
	ld.global.f32 	%f170, [%rd33+4];
	fma.rn.f32 	%f289, %f170, %f167, %f169;
	ld.global.f32 	%f171, [%rd33+8];
	fma.rn.f32 	%f172, %f171, %f165, 0f00000000;
	ld.global.f32 	%f173, [%rd33+12];
	fma.rn.f32 	%f288, %f173, %f167, %f172;
	mul.wide.s32 	%rd34, %r17, 8;
	add.s64 	%rd35, %rd8, %rd34;
	ld.global.f32 	%f174, [%rd35];
	fma.rn.f32 	%f175, %f174, %f165, 0f00000000;
	ld.global.f32 	%f176, [%rd35+4];
	fma.rn.f32 	%f291, %f176, %f167, %f175;
	ld.global.f32 	%f177, [%rd35+8];
	fma.rn.f32 	%f178, %f177, %f165, 0f00000000;
	ld.global.f32 	%f179, [%rd35+12];
	fma.rn.f32 	%f290, %f179, %f167, %f178;
	bra.uni 	$L__BB0_19;
$L__BB0_16:
	mul.wide.s32 	%rd10, %r17, 16;
	add.s64 	%rd36, %rd7, %rd10;
	ld.global.f32 	%f70, [%rd36];
	ld.global.f32 	%f71, [%rd36+12];
	mul.f32 	%f180, %f70, %f71;
	ld.global.f32 	%f72, [%rd36+4];
	ld.global.f32 	%f73, [%rd36+8];
	mul.f32 	%f181, %f72, %f73;
	sub.f32 	%f74, %f180, %f181;
	setp.eq.f32 	%p13, %f74, 0f00000000;
	@%p13 bra 	$L__BB0_18;
	rcp.rn.f32 	%f182, %f74;
	mul.f32 	%f279, %f182, %f71;
	neg.f32 	%f183, %f182;
	mul.f32 	%f278, %f72, %f183;
	mul.f32 	%f277, %f73, %f183;
	mul.f32 	%f276, %f182, %f70;
$L__BB0_18:
	shl.b32 	%r32, %r1, 2;
	mul.wide.s32 	%rd37, %r32, 4;
	add.s64 	%rd38, %rd2, %rd37;
	ld.global.f32 	%f184, [%rd38];
	fma.rn.f32 	%f185, %f279, %f184, 0f00000000;
	ld.global.f32 	%f186, [%rd38+4];
	fma.rn.f32 	%f187, %f278, %f186, %f185;
	fma.rn.f32 	%f188, %f277, %f184, 0f00000000;
	fma.rn.f32 	%f189, %f276, %f186, %f188;
	add.s64 	%rd39, %rd6, %rd10;
	ld.global.f32 	%f190, [%rd39];
	fma.rn.f32 	%f191, %f190, %f187, 0f00000000;
	ld.global.f32 	%f192, [%rd39+4];
	fma.rn.f32 	%f289, %f192, %f189, %f191;
	ld.global.f32 	%f193, [%rd39+8];
	fma.rn.f32 	%f194, %f193, %f187, 0f00000000;
	ld.global.f32 	%f195, [%rd39+12];
	fma.rn.f32 	%f288, %f195, %f189, %f194;
	mul.wide.s32 	%rd40, %r17, 8;
	add.s64 	%rd41, %rd8, %rd40;
	ld.global.f32 	%f196, [%rd41];
	fma.rn.f32 	%f197, %f196, %f187, 0f00000000;
	ld.global.f32 	%f198, [%rd41+4];
	fma.rn.f32 	%f291, %f198, %f189, %f197;
	ld.global.f32 	%f199, [%rd41+8];
	fma.rn.f32 	%f200, %f199, %f187, 0f00000000;
	ld.global.f32 	%f201, [%rd41+12];
	fma.rn.f32 	%f290, %f201, %f189, %f200;
$L__BB0_19:
	ld.global.f32 	%f202, [%rd7];
	sub.f32 	%f203, %f202, %f273;
	sub.f32 	%f298, %f203, %f289;
	ld.global.f32 	%f204, [%rd7+4];
	sub.f32 	%f205, %f204, %f272;
	sub.f32 	%f299, %f205, %f288;
	ld.global.f32 	%f300, [%rd7+8];
	ld.global.f32 	%f301, [%rd7+12];
	ld.global.f32 	%f206, [%rd8];
	sub.f32 	%f207, %f206, %f275;
	sub.f32 	%f297, %f207, %f291;
	ld.global.f32 	%f208, [%rd8+4];
	sub.f32 	%f209, %f208, %f274;
	sub.f32 	%f296, %f209, %f290;
	shl.b32 	%r33, %r17, 2;
	sub.s32 	%r34, %r1, %r33;
	setp.gt.s32 	%p14, %r34, -1;
	setp.lt.s32 	%p15, %r34, %r19;
	and.pred  	%p16, %p14, %p15;
	selp.u32 	%r35, 1, 0, %p16;
	shl.b32 	%r12, %r17, 1;
	add.s32 	%r36, %r34, %r12;
	setp.gt.s32 	%p17, %r36, -1;
	setp.lt.s32 	%p18, %r36, %r19;
	and.pred  	%p19, %p17, %p18;
	selp.u32 	%r37, 1, 0, %p19;
	add.s32 	%r38, %r35, %r37;
	add.s32 	%r39, %r36, %r12;
	setp.gt.s32 	%p20, %r39, -1;
	setp.lt.s32 	%p21, %r39, %r19;
	and.pred  	%p22, %p20, %p21;
	selp.u32 	%r40, 1, 0, %p22;
	add.s32 	%r41, %r38, %r40;
	add.s32 	%r42, %r11, %r17;
	setp.gt.s32 	%p23, %r42, -1;
	setp.lt.s32 	%p24, %r42, %r19;
	and.pred  	%p25, %p23, %p24;
	selp.u32 	%r43, 1, 0, %p25;
	add.s32 	%r44, %r41, %r43;
	add.s32 	%r45, %r42, %r12;
	setp.gt.s32 	%p26, %r45, -1;
	setp.lt.s32 	%p27, %r45, %r19;
	and.pred  	%p28, %p26, %p27;
	selp.u32 	%r46, 1, 0, %p28;
	add.s32 	%r63, %r44, %r46;
	setp.gt.u32 	%p29, %r63, 2;
	selp.u16 	%rs7, 1, 0, %p29;
	mov.u32 	%r17, %r12;
$L__BB0_20:
	bar.sync 	0;
	mov.b32 	%r47, 0;
	st.global.u32 	[%rd6], %r47;
	st.global.u32 	[%rd6+4], %r47;
	st.global.u32 	[%rd6+8], %r47;
	st.global.u32 	[%rd6+12], %r47;
	st.global.f32 	[%rd7], %f298;
	st.global.f32 	[%rd7+4], %f299;
	st.global.f32 	[%rd7+8], %f300;
	st.global.f32 	[%rd7+12], %f301;
	shl.b32 	%r48, %r1, 2;
	mul.wide.s32 	%rd42, %r48, 4;
	add.s64 	%rd43, %rd2, %rd42;
	st.global.u32 	[%rd43], %r47;
	st.global.u32 	[%rd43+4], %r47;
	st.global.u32 	[%rd43+8], %r47;
	st.global.u32 	[%rd43+12], %r47;
	st.global.f32 	[%rd8], %f297;
	st.global.f32 	[%rd8+4], %f296;
	add.s32 	%r60, %r60, 1;
	setp.ne.s32 	%p30, %r60, 0;
	@%p30 bra 	$L__BB0_2;
	setp.eq.s32 	%p33, %r63, 1;
$L__BB0_22:
	not.pred 	%p31, %p33;
	@%p31 bra 	$L__BB0_24;
	shl.b32 	%r58, %r1, 2;
	shl.b32 	%r59, %r1, 1;
	mul.wide.s32 	%rd64, %r59, 4;
	add.s64 	%rd65, %rd3, %rd64;
	ld.global.f32 	%f248, [%rd65];
	mul.wide.s32 	%rd66, %r58, 4;
	add.s64 	%rd67, %rd4, %rd66;
	ld.global.f32 	%f249, [%rd67];
	div.rn.f32 	%f250, %f248, %f249;
	add.s64 	%rd68, %rd1, %rd64;
	st.global.f32 	[%rd68], %f250;
	ld.global.f32 	%f251, [%rd65+4];
	ld.global.f32 	%f252, [%rd67+12];
	div.rn.f32 	%f253, %f251, %f252;
	st.global.f32 	[%rd68+4], %f253;
	bra.uni 	$L__BB0_27;
$L__BB0_24:
	setp.ge.s32 	%p32, %r1, %r17;
	@%p32 bra 	$L__BB0_26;
	shl.b32 	%r54, %r1, 2;
	mul.lo.s32 	%r55, %r1, 5;
	mul.wide.s32 	%rd54, %r55, 4;
	add.s64 	%rd55, %rd2, %rd54;
	ld.global.f32 	%f229, [%rd55];
	add.s32 	%r56, %r55, %r17;
	mul.wide.s32 	%rd56, %r56, 4;
	add.s64 	%rd57, %rd4, %rd56;
	ld.global.f32 	%f230, [%rd57];
	div.rn.f32 	%f231, %f229, %f230;
	add.s64 	%rd58, %rd5, %rd56;
	shl.b32 	%r57, %r1, 1;
	mul.wide.s32 	%rd59, %r57, 4;
	add.s64 	%rd60, %rd3, %rd59;
	ld.global.f32 	%f232, [%rd60];
	mul.f32 	%f233, %f231, %f232;
	sub.f32 	%f234, %f232, %f233;
	mul.wide.s32 	%rd61, %r54, 4;
	add.s64 	%rd62, %rd4, %rd61;
	ld.global.f32 	%f235, [%rd62];
	ld.global.f32 	%f236, [%rd58];
	mul.f32 	%f237, %f231, %f236;
	sub.f32 	%f238, %f235, %f237;
	div.rn.f32 	%f239, %f234, %f238;
	add.s64 	%rd63, %rd1, %rd59;
	st.global.f32 	[%rd63], %f239;
	ld.global.f32 	%f240, [%rd60+4];
	mul.f32 	%f241, %f231, %f240;
	sub.f32 	%f242, %f240, %f241;
	ld.global.f32 	%f243, [%rd62+12];
	ld.global.f32 	%f244, [%rd58];
	mul.f32 	%f245, %f231, %f244;
	sub.f32 	%f246, %f243, %f245;
	div.rn.f32 	%f247, %f242, %f246;
	st.global.f32 	[%rd63+4], %f247;
	bra.uni 	$L__BB0_27;
$L__BB0_26:
	sub.s32 	%r49, %r1, %r17;
	shl.b32 	%r50, %r1, 2;
	mul.lo.s32 	%r51, %r1, 5;
	mul.wide.s32 	%rd44, %r51, 4;
	add.s64 	%rd45, %rd5, %rd44;
	ld.global.f32 	%f210, [%rd45];
	add.s32 	%r52, %r50, %r49;
	mul.wide.s32 	%rd46, %r52, 4;
	add.s64 	%rd47, %rd4, %rd46;
	ld.global.f32 	%f211, [%rd47];
	div.rn.f32 	%f212, %f210, %f211;
	add.s64 	%rd48, %rd2, %rd46;
	shl.b32 	%r53, %r1, 1;
	mul.wide.s32 	%rd49, %r53, 4;
	add.s64 	%rd50, %rd3, %rd49;
	ld.global.f32 	%f213, [%rd50];
	mul.f32 	%f214, %f212, %f213;
	sub.f32 	%f215, %f213, %f214;
	mul.wide.s32 	%rd51, %r50, 4;
	add.s64 	%rd52, %rd4, %rd51;
	ld.global.f32 	%f216, [%rd52];
	ld.global.f32 	%f217, [%rd48];
	mul.f32 	%f218, %f212, %f217;
	sub.f32 	%f219, %f216, %f218;
	div.rn.f32 	%f220, %f215, %f219;
	add.s64 	%rd53, %rd1, %rd49;
	st.global.f32 	[%rd53], %f220;
	ld.global.f32 	%f221, [%rd50+4];
	mul.f32 	%f222, %f212, %f221;
	sub.f32 	%f223, %f221, %f222;
	ld.global.f32 	%f224, [%rd52+12];
	ld.global.f32 	%f225, [%rd48];
	mul.f32 	%f226, %f212, %f225;
	sub.f32 	%f227, %f224, %f226;
	div.rn.f32 	%f228, %f223, %f227;
	st.global.f32 	[%rd53+4], %f228;
$L__BB0_27:
	ret;

}


// ===== COMPILED SASS (sm_100) =====

	.target	sm_100

	.elftype	@"ET_EXEC"


//--------------------- .note.nv.tkinfo           --------------------------
	.section	.note.nv.tkinfo,"",@"SHT_NOTE"
	.sectionflags	@"SHF_NOTE_NV_TKINFO"
	.tkinfo
        /*0018*/ 	.word	0x00000002
        /*0030*/ 	.string	""
        /*0030*/ 	.string	"ptxas"
        /*0030*/ 	.string	"Cuda compilation tools, release 13.0, V13.0.88"
        /*0030*/ 	.string	"Build cuda_13.0.r13.0/compiler.36424714_0"
        /*0030*/ 	.string	"-arch sm_100 -m 64 "



//--------------------- .note.nv.cuinfo           --------------------------
	.section	.note.nv.cuinfo,"",@"SHT_NOTE"
	.sectionflags	@"SHF_NOTE_NV_CUINFO"
        /*0018*/ 	.short	0x0002
        /*001a*/ 	.short	0x0064
        /*001c*/ 	.short	0x0082
	.zero		2


//--------------------- .nv.info                  --------------------------
	.section	.nv.info,"",@"SHT_CUDA_INFO"
	.align	4


	//----- nvinfo : EIATTR_REGCOUNT
	.align		4
        /*0000*/ 	.byte	0x04, 0x2f
        /*0002*/ 	.short	(.L_1 - .L_0)
	.align		4
.L_0:
        /*0004*/ 	.word	index@(_Z23Solve_Block_TridiagonalPfS_S_S_S_ii)
        /*0008*/ 	.word	0x00000020


	//----- nvinfo : EIATTR_FRAME_SIZE
	.align		4
.L_1:
        /*000c*/ 	.byte	0x04, 0x11
        /*000e*/ 	.short	(.L_3 - .L_2)
	.align		4
.L_2:
        /*0010*/ 	.word	index@($__internal_1_$__cuda_sm3x_div_rn_noftz_f32_slowpath)
        /*0014*/ 	.word	0x00000000


	//----- nvinfo : EIATTR_FRAME_SIZE
	.align		4
.L_3:
        /*0018*/ 	.byte	0x04, 0x11
        /*001a*/ 	.short	(.L_5 - .L_4)
	.align		4
.L_4:
        /*001c*/ 	.word	index@($__internal_0_$__cuda_sm20_rcp_rn_f32_slowpath)
        /*0020*/ 	.word	0x00000000


	//----- nvinfo : EIATTR_FRAME_SIZE
	.align		4
.L_5:
        /*0024*/ 	.byte	0x04, 0x11
        /*0026*/ 	.short	(.L_7 - .L_6)
	.align		4
.L_6:
        /*0028*/ 	.word	index@(_Z23Solve_Block_TridiagonalPfS_S_S_S_ii)
        /*002c*/ 	.word	0x00000000


	//----- nvinfo : EIATTR_MIN_STACK_SIZE
	.align		4
.L_7:
        /*0030*/ 	.byte	0x04, 0x12
        /*0032*/ 	.short	(.L_9 - .L_8)
	.align		4
.L_8:
        /*0034*/ 	.word	index@(_Z23Solve_Block_TridiagonalPfS_S_S_S_ii)
        /*0038*/ 	.word	0x00000000
.L_9:


//--------------------- .nv.compat                --------------------------
	.section	.nv.compat,"",@"SHT_CUDA_COMPAT_INFO"
	.align	4
        /*0000*/ 	.byte	0x02, 0x09, 0x00, 0x00, 0x02, 0x02, 0x01, 0x00, 0x02, 0x05, 0x05, 0x00, 0x03, 0x07, 0x01, 0x01
        /*0010*/ 	.byte	0x02, 0x03, 0x00, 0x00, 0x02, 0x06, 0x01, 0x00, 0x04, 0x0b, 0x08, 0x00, 0x01, 0x00, 0x00, 0x00
        /*0020*/ 	.byte	0x00, 0x00, 0x00, 0x00


//--------------------- .nv.info._Z23Solve_Block_TridiagonalPfS_S_S_S_ii --------------------------
	.section	.nv.info._Z23Solve_Block_TridiagonalPfS_S_S_S_ii,"",@"SHT_CUDA_INFO"
	.sectionflags	@""
	.align	4


	//----- nvinfo : EIATTR_CUDA_API_VERSION
	.align		4
        /*0000*/ 	.byte	0x04, 0x37
        /*0002*/ 	.short	(.L_11 - .L_10)
.L_10:
        /*0004*/ 	.word	0x00000082


	//----- nvinfo : EIATTR_KPARAM_INFO
	.align		4
.L_11:
        /*0008*/ 	.byte	0x04, 0x17
        /*000a*/ 	.short	(.L_13 - .L_12)
.L_12:
        /*000c*/ 	.word	0x00000000
        /*0010*/ 	.short	0x0006
        /*0012*/ 	.short	0x002c
        /*0014*/ 	.byte	0x00, 0xf0, 0x11, 0x00


	//----- nvinfo : EIATTR_KPARAM_INFO
	.align		4
.L_13:
        /*0018*/ 	.byte	0x04, 0x17
        /*001a*/ 	.short	(.L_15 - .L_14)
.L_14:
        /*001c*/ 	.word	0x00000000
        /*0020*/ 	.short	0x0005
        /*0022*/ 	.short	0x0028
        /*0024*/ 	.byte	0x00, 0xf0, 0x11, 0x00


	//----- nvinfo : EIATTR_KPARAM_INFO
	.align		4
.L_15:
        /*0028*/ 	.byte	0x04, 0x17
        /*002a*/ 	.short	(.L_17 - .L_16)
.L_16:
        /*002c*/ 	.word	0x00000000
        /*0030*/ 	.short	0x0004
        /*0032*/ 	.short	0x0020
        /*0034*/ 	.byte	0x00, 0xf5, 0x21, 0x00


	//----- nvinfo : EIATTR_KPARAM_INFO
	.align		4
.L_17:
        /*0038*/ 	.byte	0x04, 0x17
        /*003a*/ 	.short	(.L_19 - .L_18)
.L_18:
        /*003c*/ 	.word	0x00000000
        /*0040*/ 	.short	0x0003
        /*0042*/ 	.short	0x0018
        /*0044*/ 	.byte	0x00, 0xf5, 0x21, 0x00


	//----- nvinfo : EIATTR_KPARAM_INFO
	.align		4
.L_19:
        /*0048*/ 	.byte	0x04, 0x17
        /*004a*/ 	.short	(.L_21 - .L_20)
.L_20:
        /*004c*/ 	.word	0x00000000
        /*0050*/ 	.short	0x0002
        /*0052*/ 	.short	0x0010
        /*0054*/ 	.byte	0x00, 0xf5, 0x21, 0x00


	//----- nvinfo : EIATTR_KPARAM_INFO
	.align		4
.L_21:
        /*0058*/ 	.byte	0x04, 0x17
        /*005a*/ 	.short	(.L_23 - .L_22)
.L_22:
        /*005c*/ 	.word	0x00000000
        /*0060*/ 	.short	0x0001
        /*0062*/ 	.short	0x0008
        /*0064*/ 	.byte	0x00, 0xf5, 0x21, 0x00


	//----- nvinfo : EIATTR_KPARAM_INFO
	.align		4
.L_23:
        /*0068*/ 	.byte	0x04, 0x17
        /*006a*/ 	.short	(.L_25 - .L_24)
.L_24:
        /*006c*/ 	.word	0x00000000
        /*0070*/ 	.short	0x0000
        /*0072*/ 	.short	0x0000
        /*0074*/ 	.byte	0x00, 0xf5, 0x21, 0x00


	//----- nvinfo : EIATTR_SPARSE_MMA_MASK
	.align		4
.L_25:
        /*0078*/ 	.byte	0x03, 0x50
        /*007a*/ 	.short	0x0000


	//----- nvinfo : EIATTR_MAXREG_COUNT
	.align		4
        /*007c*/ 	.byte	0x03, 0x1b
        /*007e*/ 	.short	0x00ff


	//----- nvinfo : EIATTR_NUM_BARRIERS
	.align		4
        /*0080*/ 	.byte	0x02, 0x4c
        /*0082*/ 	.byte	0x01
	.zero		1


	//----- nvinfo : EIATTR_MERCURY_ISA_VERSION
	.align		4
        /*0084*/ 	.byte	0x03, 0x5f
        /*0086*/ 	.short	0x0101


	//----- nvinfo : EIATTR_VRC_CTA_INIT_COUNT
	.align		4
        /*0088*/ 	.byte	0x02, 0x4a
	.zero		1
	.zero		1


	//----- nvinfo : EIATTR_EXIT_INSTR_OFFSETS
	.align		4
        /*008c*/ 	.byte	0x04, 0x1c
        /*008e*/ 	.short	(.L_27 - .L_26)


	//   ....[0]....
.L_26:
        /*0090*/ 	.word	0x00001850


	//   ....[1]....
        /*0094*/ 	.word	0x00001ce0


	//   ....[2]....
        /*0098*/ 	.word	0x00002150


	//----- nvinfo : EIATTR_CRS_STACK_SIZE
	.align		4
.L_27:
        /*009c*/ 	.byte	0x04, 0x1e
        /*009e*/ 	.short	(.L_29 - .L_28)
.L_28:
        /*00a0*/ 	.word	0x00000000


	//----- nvinfo : EIATTR_CBANK_PARAM_SIZE
	.align		4
.L_29:
        /*00a4*/ 	.byte	0x03, 0x19
        /*00a6*/ 	.short	0x0030


	//----- nvinfo : EIATTR_PARAM_CBANK
	.align		4
        /*00a8*/ 	.byte	0x04, 0x0a
        /*00aa*/ 	.short	(.L_31 - .L_30)
	.align		4
.L_30:
        /*00ac*/ 	.word	index@(.nv.constant0._Z23Solve_Block_TridiagonalPfS_S_S_S_ii)
        /*00b0*/ 	.short	0x0380
        /*00b2*/ 	.short	0x0030


	//----- nvinfo : EIATTR_SW_WAR
	.align		4
.L_31:
        /*00b4*/ 	.byte	0x04, 0x36
        /*00b6*/ 	.short	(.L_33 - .L_32)
.L_32:
        /*00b8*/ 	.word	0x00000008
.L_33:


//--------------------- .nv.callgraph             --------------------------
	.section	.nv.callgraph,"",@"SHT_CUDA_CALLGRAPH"
	.align	4
	.sectionentsize	8
	.align		4
        /*0000*/ 	.word	0x00000000
	.align		4
        /*0004*/ 	.word	0xffffffff
	.align		4
        /*0008*/ 	.word	0x00000000
	.align		4
        /*000c*/ 	.word	0xfffffffe
	.align		4
        /*0010*/ 	.word	0x00000000
	.align		4
        /*0014*/ 	.word	0xfffffffd
	.align		4
        /*0018*/ 	.word	0x00000000
	.align		4
        /*001c*/ 	.word	0xfffffffc


//--------------------- .text._Z23Solve_Block_TridiagonalPfS_S_S_S_ii --------------------------
	.section	.text._Z23Solve_Block_TridiagonalPfS_S_S_S_ii,"ax",@progbits
	.align	128
        .global         _Z23Solve_Block_TridiagonalPfS_S_S_S_ii
        .type           _Z23Solve_Block_TridiagonalPfS_S_S_S_ii,@function
        .size           _Z23Solve_Block_TridiagonalPfS_S_S_S_ii,(.L_x_65 - _Z23Solve_Block_TridiagonalPfS_S_S_S_ii)
        .other          _Z23Solve_Block_TridiagonalPfS_S_S_S_ii,@"STO_CUDA_ENTRY STV_DEFAULT"
_Z23Solve_Block_TridiagonalPfS_S_S_S_ii:
.text._Z23Solve_Block_TridiagonalPfS_S_S_S_ii:
[----:B------:R-:W-:Y:S01]  /*0000*/  LDC R1, c[0x0][0x37c] ;  /* 0x0000df00ff017b82 */ /* 0x000fe20000000800 */
[----:B------:R-:W0:Y:S01]  /*0010*/  S2R R3, SR_TID.X ;  /* 0x0000000000037919 */ /* 0x000e220000002100 */
[----:B------:R-:W1:Y:S06]  /*0020*/  LDCU UR4, c[0x0][0x3a8] ;  /* 0x00007500ff0477ac */ /* 0x000e6c0008000800 */
[----:B------:R-:W0:Y:S01]  /*0030*/  S2UR UR5, SR_CTAID.X ;  /* 0x00000000000579c3 */ /* 0x000e220000002500 */
[----:B------:R-:W2:Y:S07]  /*0040*/  LDCU.64 UR6, c[0x0][0x358] ;  /* 0x00006b00ff0677ac */ /* 0x000eae0008000a00 */
[----:B------:R-:W0:Y:S01]  /*0050*/  LDC R6, c[0x0][0x360] ;  /* 0x0000d800ff067b82 */ /* 0x000e220000000800 */
[----:B-1----:R-:W-:Y:S01]  /*0060*/  UISETP.GE.AND UP0, UPT, UR4, 0x1, UPT ;  /* 0x000000010400788c */ /* 0x002fe2000bf06270 */
[----:B0-----:R-:W-:-:S02]  /*0070*/  IMAD R6, R6, UR5, R3 ;  /* 0x0000000506067c24 */ /* 0x001fc4000f8e0203 */
[----:B------:R-:W-:-:S06]  /*0080*/  HFMA2 R3, -RZ, RZ, 0, 5.9604644775390625e-08 ;  /* 0x00000001ff037431 */ /* 0x000fcc00000001ff */
[----:B--2---:R-:W-:Y:S05]  /*0090*/  BRA.U !UP0, `(.L_x_0) ;  /* 0x0000001508487547 */ /* 0x004fea000b800000 */
[----:B------:R-:W0:Y:S01]  /*00a0*/  LDC.64 R12, c[0x0][0x380] ;  /* 0x0000e000ff0c7b82 */ /* 0x000e220000000a00 */
[C---:B------:R-:W-:Y:S01]  /*00b0*/  SHF.L.U32 R3, R6.reuse, 0x2, RZ ;  /* 0x0000000206037819 */ /* 0x040fe200000006ff */
[----:B------:R-:W1:Y:S01]  /*00c0*/  LDCU UR5, c[0x0][0x3ac] ;  /* 0x00007580ff0577ac */ /* 0x000e620008000800 */
[----:B------:R-:W-:Y:S02]  /*00d0*/  SHF.L.U32 R5, R6, 0x1, RZ ;  /* 0x0000000106057819 */ /* 0x000fe400000006ff */
[----:B------:R-:W-:Y:S01]  /*00e0*/  MOV R8, 0x1 ;  /* 0x0000000100087802 */ /* 0x000fe20000000f00 */
[----:B------:R-:W-:Y:S02]  /*00f0*/  UIADD3 UR4, UPT, UPT, -UR4, URZ, URZ ;  /* 0x000000ff04047290 */ /* 0x000fe4000fffe1ff */
[----:B------:R-:W2:Y:S08]  /*0100*/  LDC.64 R14, c[0x0][0x388] ;  /* 0x0000e200ff0e7b82 */ /* 0x000eb00000000a00 */
[----:B------:R-:W3:Y:S01]  /*0110*/  LDC.64 R16, c[0x0][0x398] ;  /* 0x0000e600ff107b82 */ /* 0x000ee20000000a00 */
[----:B0-----:R-:W-:-:S04]  /*0120*/  IMAD.WIDE R12, R3, 0x4, R12 ;  /* 0x00000004030c7825 */ /* 0x001fc800078e020c */
[----:B--2---:R-:W-:Y:S01]  /*0130*/  IMAD.WIDE R14, R3, 0x4, R14 ;  /* 0x00000004030e7825 */ /* 0x004fe200078e020e */
[----:B------:R-:W-:-:S03]  /*0140*/  MOV R3, 0x1 ;  /* 0x0000000100037802 */ /* 0x000fc60000000f00 */
[----:B-1-3--:R-:W-:-:S07]  /*0150*/  IMAD.WIDE R16, R5, 0x4, R16 ;  /* 0x0000000405107825 */ /* 0x00afce00078e0210 */
.L_x_29:
[----:B------:R-:W-:Y:S01]  /*0160*/  LOP3.LUT P0, RZ, R8, 0xff, RZ, 0xc0, !PT ;  /* 0x000000ff08ff7812 */ /* 0x000fe2000780c0ff */
[----:B------:R-:W-:Y:S01]  /*0170*/  BSSY.RECONVERGENT B0, `(.L_x_1) ;  /* 0x000012e000007945 */ /* 0x000fe20003800200 */
[----:B------:R-:W-:-:S11]  /*0180*/  PRMT R8, RZ, 0x7610, R8 ;  /* 0x00007610ff087816 */ /* 0x000fd60000000008 */
[----:B0-----:R-:W-:Y:S05]  /*0190*/  @!P0 BRA `(.L_x_2) ;  /* 0x0000001000ac8947 */ /* 0x001fea0003800000 */
[----:B------:R-:W-:Y:S01]  /*01a0*/  ISETP.GE.AND P0, PT, R6, R3, PT ;  /* 0x000000030600720c */ /* 0x000fe20003f06270 */
[----:B------:R-:W-:Y:S01]  /*01b0*/  BSSY.RECONVERGENT B1, `(.L_x_3) ;  /* 0x0000080000017945 */ /* 0x000fe20003800200 */
[----:B------:R-:W-:Y:S01]  /*01c0*/  HFMA2 R7, -RZ, RZ, 0, 0 ;  /* 0x00000000ff077431 */ /* 0x000fe200000001ff */
[----:B------:R-:W-:Y:S02]  /*01d0*/  MOV R8, RZ ;  /* 0x000000ff00087202 */ /* 0x000fe40000000f00 */
[----:B------:R-:W-:-:S08]  /*01e0*/  CS2R R4, SRZ ;  /* 0x0000000000047805 */ /* 0x000fd0000001ff00 */
[----:B------:R-:W-:Y:S05]  /*01f0*/  @!P0 BRA `(.L_x_4) ;  /* 0x0000000400ec8947 */ /* 0x000fea0003800000 */
[----:B------:R-:W0:Y:S01]  /*0200*/  LDC.64 R18, c[0x0][0x388] ;  /* 0x0000e200ff127b82 */ /* 0x000e220000000a00 */
[----:B------:R-:W-:-:S04]  /*0210*/  SHF.L.U32 R5, R3, 0x1, RZ ;  /* 0x0000000103057819 */ /* 0x000fc800000006ff */
[----:B------:R-:W-:-:S13]  /*0220*/  ISETP.GE.AND P0, PT, R6, R5, PT ;  /* 0x000000050600720c */ /* 0x000fda0003f06270 */
[----:B------:R-:W-:Y:S05]  /*0230*/  @P0 BRA `(.L_x_5) ;  /* 0x0000000000f00947 */ /* 0x000fea0003800000 */
[----:B------:R-:W-:-:S04]  /*0240*/  IADD3 R22, PT, PT, R6, -R3, RZ ;  /* 0x8000000306167210 */ /* 0x000fc80007ffe0ff */
[----:B------:R-:W-:-:S05]  /*0250*/  SHF.L.U32 R8, R22, 0x2, RZ ;  /* 0x0000000216087819 */ /* 0x000fca00000006ff */
[----:B0-----:R-:W-:-:S05]  /*0260*/  IMAD.WIDE R18, R8, 0x4, R18 ;  /* 0x0000000408127825 */ /* 0x001fca00078e0212 */
[----:B------:R-:W2:Y:S04]  /*0270*/  LDG.E R5, desc[UR6][R18.64+0x4] ;  /* 0x0000040612057981 */ /* 0x000ea8000c1e1900 */
[----:B------:R-:W2:Y:S04]  /*0280*/  LDG.E R2, desc[UR6][R18.64+0x8] ;  /* 0x0000080612027981 */ /* 0x000ea8000c1e1900 */
[----:B------:R-:W3:Y:S04]  /*0290*/  LDG.E R7, desc[UR6][R18.64] ;  /* 0x0000000612077981 */ /* 0x000ee8000c1e1900 */
[----:B------:R-:W3:Y:S01]  /*02a0*/  LDG.E R4, desc[UR6][R18.64+0xc] ;  /* 0x00000c0612047981 */ /* 0x000ee2000c1e1900 */
[----:B------:R-:W-:Y:S01]  /*02b0*/  BSSY.RECONVERGENT B2, `(.L_x_6) ;  /* 0x0000018000027945 */ /* 0x000fe20003800200 */
[----:B--2---:R-:W-:-:S04]  /*02c0*/  FMUL R20, R5, R2 ;  /* 0x0000000205147220 */ /* 0x004fc80000400000 */
[----:B---3--:R-:W-:-:S05]  /*02d0*/  FFMA R21, R7, R4, -R20 ;  /* 0x0000000407157223 */ /* 0x008fca0000000814 */
[----:B------:R-:W-:-:S13]  /*02e0*/  FSETP.NEU.AND P0, PT, R21, RZ, PT ;  /* 0x000000ff1500720b */ /* 0x000fda0003f0d000 */
[----:B------:R-:W-:Y:S05]  /*02f0*/  @!P0 BRA `(.L_x_7) ;  /* 0x00000000004c8947 */ /* 0x000fea0003800000 */
[----:B------:R-:W-:Y:S01]  /*0300*/  IADD3 R0, PT, PT, R21, 0x1800000, RZ ;  /* 0x0180000015007810 */ /* 0x000fe20007ffe0ff */
[----:B------:R-:W-:Y:S03]  /*0310*/  BSSY.RECONVERGENT B3, `(.L_x_8) ;  /* 0x000000d000037945 */ /* 0x000fe60003800200 */
[----:B------:R-:W-:-:S04]  /*0320*/  LOP3.LUT R0, R0, 0x7f800000, RZ, 0xc0, !PT ;  /* 0x7f80000000007812 */ /* 0x000fc800078ec0ff */
[----:B------:R-:W-:-:S13]  /*0330*/  ISETP.GT.U32.AND P0, PT, R0, 0x1ffffff, PT ;  /* 0x01ffffff0000780c */ /* 0x000fda0003f04070 */
[----:B------:R-:W-:Y:S05]  /*0340*/  @P0 BRA `(.L_x_9) ;  /* 0x0000000000140947 */ /* 0x000fea0003800000 */
[----:B------:R-:W-:Y:S02]  /*0350*/  MOV R0, R21 ;  /* 0x0000001500007202 */ /* 0x000fe40000000f00 */
[----:B------:R-:W-:-:S07]  /*0360*/  MOV R10, 0x380 ;  /* 0x00000380000a7802 */ /* 0x000fce0000000f00 */
[----:B------:R-:W-:Y:S05]  /*0370*/  CALL.REL.NOINC `($__internal_0_$__cuda_sm20_rcp_rn_f32_slowpath) ;  /* 0x0000001c00787944 */ /* 0x000fea0003c00000 */
[----:B------:R-:W-:Y:S01]  /*0380*/  MOV R0, R11 ;  /* 0x0000000b00007202 */ /* 0x000fe20000000f00 */
[----:B------:R-:W-:Y:S06]  /*0390*/  BRA `(.L_x_10) ;  /* 0x0000000000107947 */ /* 0x000fec0003800000 */
.L_x_9:
[----:B------:R-:W0:Y:S02]  /*03a0*/  MUFU.RCP R0, R21 ;  /* 0x0000001500007308 */ /* 0x000e240000001000 */
[----:B0-----:R-:W-:-:S04]  /*03b0*/  FFMA R9, R21, R0, -1 ;  /* 0xbf80000015097423 */ /* 0x001fc80000000000 */
[----:B------:R-:W-:-:S04]  /*03c0*/  FADD.FTZ R9, -R9, -RZ ;  /* 0x800000ff09097221 */ /* 0x000fc80000010100 */
[----:B------:R-:W-:-:S07]  /*03d0*/  FFMA R0, R0, R9, R0 ;  /* 0x0000000900007223 */ /* 0x000fce0000000000 */
.L_x_10:
[----:B------:R-:W-:Y:S05]  /*03e0*/  BSYNC.RECONVERGENT B3 ;  /* 0x0000000000037941 */ /* 0x000fea0003800200 */
.L_x_8:
[-C--:B------:R-:W-:Y:S01]  /*03f0*/  FMUL R11, R4, R0.reuse ;  /* 0x00000000040b7220 */ /* 0x080fe20000400000 */
[-C--:B------:R-:W-:Y:S01]  /*0400*/  FMUL R10, R5, -R0.reuse ;  /* 0x80000000050a7220 */ /* 0x080fe20000400000 */
[-C--:B------:R-:W-:Y:S01]  /*0410*/  FMUL R9, R2, -R0.reuse ;  /* 0x8000000002097220 */ /* 0x080fe20000400000 */
[----:B------:R-:W-:-:S07]  /*0420*/  FMUL R0, R7, R0 ;  /* 0x0000000007007220 */ /* 0x000fce0000400000 */
.L_x_7:
[----:B------:R-:W-:Y:S05]  /*0430*/  BSYNC.RECONVERGENT B2 ;  /* 0x0000000000027941 */ /* 0x000fea0003800200 */
.L_x_6:
[----:B------:R-:W0:Y:S01]  /*0440*/  LDC.64 R18, c[0x0][0x390] ;  /* 0x0000e400ff127b82 */ /* 0x000e220000000a00 */
[----:B------:R-:W-:Y:S01]  /*0450*/  SHF.L.U32 R5, R22, 0x1, RZ ;  /* 0x0000000116057819 */ /* 0x000fe200000006ff */
[----:B------:R-:W2:Y:S04]  /*0460*/  LDG.E R23, desc[UR6][R12.64+0x4] ;  /* 0x000004060c177981 */ /* 0x000ea8000c1e1900 */
[----:B------:R-:W3:Y:S02]  /*0470*/  LDG.E R22, desc[UR6][R12.64] ;  /* 0x000000060c167981 */ /* 0x000ee4000c1e1900 */
[----:B------:R-:W1:Y:S01]  /*0480*/  LDC.64 R20, c[0x0][0x398] ;  /* 0x0000e600ff147b82 */ /* 0x000e620000000a00 */
[----:B0-----:R-:W-:-:S05]  /*0490*/  IMAD.WIDE R18, R8, 0x4, R18 ;  /* 0x0000000408127825 */ /* 0x001fca00078e0212 */
[----:B------:R-:W4:Y:S01]  /*04a0*/  LDG.E R26, desc[UR6][R18.64] ;  /* 0x00000006121a7981 */ /* 0x000f22000c1e1900 */
[----:B-1----:R-:W-:-:S03]  /*04b0*/  IMAD.WIDE R20, R5, 0x4, R20 ;  /* 0x0000000405147825 */ /* 0x002fc600078e0214 */
[----:B------:R-:W5:Y:S04]  /*04c0*/  LDG.E R8, desc[UR6][R18.64+0x4] ;  /* 0x0000040612087981 */ /* 0x000f68000c1e1900 */
[----:B------:R-:W5:Y:S04]  /*04d0*/  LDG.E R5, desc[UR6][R18.64+0x8] ;  /* 0x0000080612057981 */ /* 0x000f68000c1e1900 */
[----:B------:R-:W5:Y:S04]  /*04e0*/  LDG.E R4, desc[UR6][R20.64] ;  /* 0x0000000614047981 */ /* 0x000f68000c1e1900 */
[----:B------:R-:W5:Y:S04]  /*04f0*/  LDG.E R2, desc[UR6][R20.64+0x8] ;  /* 0x0000080614027981 */ /* 0x000f68000c1e1900 */
[----:B------:R-:W5:Y:S04]  /*0500*/  LDG.E R24, desc[UR6][R20.64+0x4] ;  /* 0x0000040614187981 */ /* 0x000f68000c1e1900 */
[----:B------:R-:W5:Y:S04]  /*0510*/  LDG.E R27, desc[UR6][R18.64+0xc] ;  /* 0x00000c06121b7981 */ /* 0x000f68000c1e1900 */
[----:B------:R-:W5:Y:S01]  /*0520*/  LDG.E R25, desc[UR6][R20.64+0xc] ;  /* 0x00000c0614197981 */ /* 0x000f62000c1e1900 */
[-C--:B---3--:R-:W-:Y:S01]  /*0530*/  FFMA R7, R11, R22.reuse, RZ ;  /* 0x000000160b077223 */ /* 0x088fe200000000ff */
[----:B------:R-:W-:-:S03]  /*0540*/  FFMA R29, R9, R22, RZ ;  /* 0x00000016091d7223 */ /* 0x000fc600000000ff */
[-C--:B--2---:R-:W-:Y:S01]  /*0550*/  FFMA R7, R10, R23.reuse, R7 ;  /* 0x000000170a077223 */ /* 0x084fe20000000007 */
[----:B------:R-:W-:-:S03]  /*0560*/  FFMA R29, R0, R23, R29 ;  /* 0x00000017001d7223 */ /* 0x000fc6000000001d */
[C---:B----4-:R-:W-:Y:S01]  /*0570*/  FFMA R26, R7.reuse, R26, RZ ;  /* 0x0000001a071a7223 */ /* 0x050fe200000000ff */
[C---:B-----5:R-:W-:Y:S01]  /*0580*/  FFMA R22, R7.reuse, R5, RZ ;  /* 0x0000000507167223 */ /* 0x060fe200000000ff */
[C---:B------:R-:W-:Y:S01]  /*0590*/  FFMA R5, R7.reuse, R4, RZ ;  /* 0x0000000407057223 */ /* 0x040fe200000000ff */
[----:B------:R-:W-:Y:S01]  /*05a0*/  FFMA R2, R7, R2, RZ ;  /* 0x0000000207027223 */ /* 0x000fe200000000ff */
[C---:B------:R-:W-:Y:S02]  /*05b0*/  FFMA R7, R29.reuse, R8, R26 ;  /* 0x000000081d077223 */ /* 0x040fe4000000001a */
[C---:B------:R-:W-:Y:S01]  /*05c0*/  FFMA R4, R29.reuse, R24, R5 ;  /* 0x000000181d047223 */ /* 0x040fe20000000005 */
[C---:B------:R-:W-:Y:S01]  /*05d0*/  FFMA R8, R29.reuse, R27, R22 ;  /* 0x0000001b1d087223 */ /* 0x040fe20000000016 */
[----:B------:R-:W-:Y:S01]  /*05e0*/  FFMA R5, R29, R25, R2 ;  /* 0x000000191d057223 */ /* 0x000fe20000000002 */
[----:B------:R-:W-:Y:S06]  /*05f0*/  BRA `(.L_x_4) ;  /* 0x0000000000ec7947 */ /* 0x000fec0003800000 */
.L_x_5:
        /* <DEDUP_REMOVED lines=22> */
.L_x_14:
[----:B------:R-:W0:Y:S02]  /*0760*/  MUFU.RCP R0, R21 ;  /* 0x0000001500007308 */ /* 0x000e240000001000 */
[----:B0-----:R-:W-:-:S04]  /*0770*/  FFMA R9, R21, R0, -1 ;  /* 0xbf80000015097423 */ /* 0x001fc80000000000 */
[----:B------:R-:W-:-:S04]  /*0780*/  FADD.FTZ R9, -R9, -RZ ;  /* 0x800000ff09097221 */ /* 0x000fc80000010100 */
[----:B------:R-:W-:-:S07]  /*0790*/  FFMA R0, R0, R9, R0 ;  /* 0x0000000900007223 */ /* 0x000fce0000000000 */
.L_x_15:
[----:B------:R-:W-:Y:S05]  /*07a0*/  BSYNC.RECONVERGENT B3 ;  /* 0x0000000000037941 */ /* 0x000fea0003800200 */
.L_x_13:
[-C--:B------:R-:W-:Y:S01]  /*07b0*/  FMUL R11, R7, R0.reuse ;  /* 0x00000000070b7220 */ /* 0x080fe20000400000 */
[-C--:B------:R-:W-:Y:S01]  /*07c0*/  FMUL R10, R5, -R0.reuse ;  /* 0x80000000050a7220 */ /* 0x080fe20000400000 */
[-C--:B------:R-:W-:Y:S01]  /*07d0*/  FMUL R9, R2, -R0.reuse ;  /* 0x8000000002097220 */ /* 0x080fe20000400000 */
[----:B------:R-:W-:-:S07]  /*07e0*/  FMUL R0, R8, R0 ;  /* 0x0000000008007220 */ /* 0x000fce0000400000 */
.L_x_12:
[----:B------:R-:W-:Y:S05]  /*07f0*/  BSYNC.RECONVERGENT B2 ;  /* 0x0000000000027941 */ /* 0x000fea0003800200 */
.L_x_11:
[----:B------:R-:W0:Y:S01]  /*0800*/  LDC.64 R20, c[0x0][0x380] ;  /* 0x0000e000ff147b82 */ /* 0x000e220000000a00 */
[----:B------:R-:W-:Y:S01]  /*0810*/  SHF.L.U32 R5, R4, 0x1, RZ ;  /* 0x0000000104057819 */ /* 0x000fe200000006ff */
[----:B------:R-:W2:Y:S06]  /*0820*/  LDG.E R8, desc[UR6][R12.64] ;  /* 0x000000060c087981 */ /* 0x000eac000c1e1900 */
[----:B------:R-:W1:Y:S01]  /*0830*/  LDC.64 R18, c[0x0][0x398] ;  /* 0x0000e600ff127b82 */ /* 0x000e620000000a00 */
[----:B0-----:R-:W-:Y:S02]  /*0840*/  IMAD.WIDE R22, R22, 0x4, R20 ;  /* 0x0000000416167825 */ /* 0x001fe400078e0214 */
[----:B------:R-:W3:Y:S04]  /*0850*/  LDG.E R21, desc[UR6][R12.64+0x4] ;  /* 0x000004060c157981 */ /* 0x000ee8000c1e1900 */
        /* <DEDUP_REMOVED lines=9> */
[-C--:B--2---:R-:W-:Y:S01]  /*08f0*/  FFMA R7, R11, R8.reuse, RZ ;  /* 0x000000080b077223 */ /* 0x084fe200000000ff */
[----:B------:R-:W-:-:S03]  /*0900*/  FFMA R29, R9, R8, RZ ;  /* 0x00000008091d7223 */ /* 0x000fc600000000ff */
[-C--:B---3--:R-:W-:Y:S01]  /*0910*/  FFMA R7, R10, R21.reuse, R7 ;  /* 0x000000150a077223 */ /* 0x088fe20000000007 */
[----:B------:R-:W-:-:S03]  /*0920*/  FFMA R29, R0, R21, R29 ;  /* 0x00000015001d7223 */ /* 0x000fc6000000001d */
[C---:B----4-:R-:W-:Y:S01]  /*0930*/  FFMA R26, R7.reuse, R26, RZ ;  /* 0x0000001a071a7223 */ /* 0x050fe200000000ff */
[C---:B-----5:R-:W-:Y:S01]  /*0940*/  FFMA R8, R7.reuse, R5, RZ ;  /* 0x0000000507087223 */ /* 0x060fe200000000ff */
[C---:B------:R-:W-:Y:S01]  /*0950*/  FFMA R5, R7.reuse, R4, RZ ;  /* 0x0000000407057223 */ /* 0x040fe200000000ff */
[----:B------:R-:W-:-:S03]  /*0960*/  FFMA R2, R7, R2, RZ ;  /* 0x0000000207027223 */ /* 0x000fc600000000ff */
[C---:B------:R-:W-:Y:S01]  /*0970*/  FFMA R4, R29.reuse, R20, R5 ;  /* 0x000000141d047223 */ /* 0x040fe20000000005 */
[C---:B------:R-:W-:Y:S01]  /*0980*/  FFMA R7, R29.reuse, R24, R26 ;  /* 0x000000181d077223 */ /* 0x040fe2000000001a */
[C---:B------:R-:W-:Y:S01]  /*0990*/  FFMA R8, R29.reuse, R27, R8 ;  /* 0x0000001b1d087223 */ /* 0x040fe20000000008 */
[----:B------:R-:W-:-:S07]  /*09a0*/  FFMA R5, R29, R25, R2 ;  /* 0x000000191d057223 */ /* 0x000fce0000000002 */
.L_x_4:
[----:B------:R-:W-:Y:S05]  /*09b0*/  BSYNC.RECONVERGENT B1 ;  /* 0x0000000000017941 */ /* 0x000fea0003800200 */
.L_x_3:
[----:B------:R-:W0:Y:S01]  /*09c0*/  LDC R19, c[0x0][0x3ac] ;  /* 0x0000eb00ff137b82 */ /* 0x000e220000000800 */
[----:B------:R-:W-:Y:S01]  /*09d0*/  IADD3 R2, PT, PT, R6, R3, RZ ;  /* 0x0000000306027210 */ /* 0x000fe20007ffe0ff */
[----:B------:R-:W-:Y:S01]  /*09e0*/  BSSY.RECONVERGENT B1, `(.L_x_16) ;  /* 0x000007b000017945 */ /* 0x000fe20003800200 */
[----:B------:R-:W-:Y:S02]  /*09f0*/  CS2R R22, SRZ ;  /* 0x0000000000167805 */ /* 0x000fe4000001ff00 */
[----:B------:R-:W-:Y:S02]  /*0a00*/  CS2R R24, SRZ ;  /* 0x0000000000187805 */ /* 0x000fe4000001ff00 */
[----:B0-----:R-:W-:-:S13]  /*0a10*/  ISETP.GE.AND P0, PT, R2, R19, PT ;  /* 0x000000130200720c */ /* 0x001fda0003f06270 */
[----:B------:R-:W-:Y:S05]  /*0a20*/  @P0 BRA `(.L_x_17) ;  /* 0x0000000400d80947 */ /* 0x000fea0003800000 */
[----:B------:R-:W-:-:S05]  /*0a30*/  IMAD.IADD R18, R3, 0x1, R2 ;  /* 0x0000000103127824 */ /* 0x000fca00078e0202 */
[----:B------:R-:W-:-:S13]  /*0a40*/  ISETP.GE.AND P0, PT, R18, R19, PT ;  /* 0x000000131200720c */ /* 0x000fda0003f06270 */
[----:B------:R-:W-:Y:S05]  /*0a50*/  @!P0 BRA `(.L_x_18) ;  /* 0x0000000000e88947 */ /* 0x000fea0003800000 */
[----:B------:R-:W-:-:S05]  /*0a60*/  IMAD.WIDE R18, R3, 0x10, R14 ;  /* 0x0000001003127825 */ /* 0x000fca00078e020e */
        /* <DEDUP_REMOVED lines=19> */
.L_x_22:
[----:B------:R-:W0:Y:S02]  /*0ba0*/  MUFU.RCP R0, R21 ;  /* 0x0000001500007308 */ /* 0x000e240000001000 */
[----:B0-----:R-:W-:-:S04]  /*0bb0*/  FFMA R9, R21, R0, -1 ;  /* 0xbf80000015097423 */ /* 0x001fc80000000000 */
[----:B------:R-:W-:-:S04]  /*0bc0*/  FADD.FTZ R9, -R9, -RZ ;  /* 0x800000ff09097221 */ /* 0x000fc80000010100 */
[----:B------:R-:W-:-:S07]  /*0bd0*/  FFMA R0, R0, R9, R0 ;  /* 0x0000000900007223 */ /* 0x000fce0000000000 */
.L_x_23:
[----:B------:R-:W-:Y:S05]  /*0be0*/  BSYNC.RECONVERGENT B3 ;  /* 0x0000000000037941 */ /* 0x000fea0003800200 */
.L_x_21:
[-C--:B------:R-:W-:Y:S01]  /*0bf0*/  FMUL R11, R25, R0.reuse ;  /* 0x00000000190b7220 */ /* 0x080fe20000400000 */
[-C--:B------:R-:W-:Y:S01]  /*0c00*/  FMUL R10, R22, -R0.reuse ;  /* 0x80000000160a7220 */ /* 0x080fe20000400000 */
[-C--:B------:R-:W-:Y:S01]  /*0c10*/  FMUL R9, R23, -R0.reuse ;  /* 0x8000000017097220 */ /* 0x080fe20000400000 */
[----:B------:R-:W-:-:S07]  /*0c20*/  FMUL R0, R24, R0 ;  /* 0x0000000018007220 */ /* 0x000fce0000400000 */
.L_x_20:
[----:B------:R-:W-:Y:S05]  /*0c30*/  BSYNC.RECONVERGENT B2 ;  /* 0x0000000000027941 */ /* 0x000fea0003800200 */
.L_x_19:
[----:B------:R-:W0:Y:S01]  /*0c40*/  LDC.64 R20, c[0x0][0x390] ;  /* 0x0000e400ff147b82 */ /* 0x000e220000000a00 */
[----:B------:R-:W-:-:S05]  /*0c50*/  SHF.L.U32 R19, R6, 0x2, RZ ;  /* 0x0000000206137819 */ /* 0x000fca00000006ff */
[----:B0-----:R-:W-:-:S05]  /*0c60*/  IMAD.WIDE R20, R19, 0x4, R20 ;  /* 0x0000000413147825 */ /* 0x001fca00078e0214 */
[----:B------:R-:W2:Y:S01]  /*0c70*/  LDG.E R22, desc[UR6][R20.64] ;  /* 0x0000000614167981 */ /* 0x000ea2000c1e1900 */
[----:B------:R-:W-:-:S03]  /*0c80*/  IMAD.WIDE R18, R3, 0x10, R12 ;  /* 0x0000001003127825 */ /* 0x000fc600078e020c */
[----:B------:R0:W3:Y:S04]  /*0c90*/  LDG.E R29, desc[UR6][R20.64+0x4] ;  /* 0x00000406141d7981 */ /* 0x0000e8000c1e1900 */
[----:B------:R-:W4:Y:S04]  /*0ca0*/  LDG.E R28, desc[UR6][R18.64] ;  /* 0x00000006121c7981 */ /* 0x000f28000c1e1900 */
[----:B------:R-:W5:Y:S04]  /*0cb0*/  LDG.E R23, desc[UR6][R18.64+0x8] ;  /* 0x0000080612177981 */ /* 0x000f68000c1e1900 */
[----:B------:R-:W5:Y:S01]  /*0cc0*/  LDG.E R25, desc[UR6][R18.64+0xc] ;  /* 0x00000c0612197981 */ /* 0x000f62000c1e1900 */
[----:B0-----:R-:W-:-:S03]  /*0cd0*/  IMAD.WIDE R20, R3, 0x8, R16 ;  /* 0x0000000803147825 */ /* 0x001fc600078e0210 */
        /* <DEDUP_REMOVED lines=8> */
[----:B-----5:R-:W-:-:S04]  /*0d60*/  FFMA R28, R22, R23, RZ ;  /* 0x00000017161c7223 */ /* 0x020fc800000000ff */
[C---:B------:R-:W-:Y:S02]  /*0d70*/  FFMA R23, R26.reuse, R25, R28 ;  /* 0x000000191a177223 */ /* 0x040fe4000000001c */
[----:B------:R-:W2:Y:S04]  /*0d80*/  LDG.E R25, desc[UR6][R20.64] ;  /* 0x0000000614197981 */ /* 0x000ea8000c1e1900 */
[----:B------:R-:W3:Y:S01]  /*0d90*/  LDG.E R28, desc[UR6][R20.64+0xc] ;  /* 0x00000c06141c7981 */ /* 0x000ee2000c1e1900 */
[----:B------:R-:W-:Y:S01]  /*0da0*/  FFMA R24, R26, R24, R27 ;  /* 0x000000181a187223 */ /* 0x000fe2000000001b */
[C---:B------:R-:W-:Y:S01]  /*0db0*/  FFMA R19, R22.reuse, R19, RZ ;  /* 0x0000001316137223 */ /* 0x040fe200000000ff */
[----:B--2---:R-:W-:-:S04]  /*0dc0*/  FFMA R25, R22, R25, RZ ;  /* 0x0000001916197223 */ /* 0x004fc800000000ff */
[C---:B------:R-:W-:Y:S01]  /*0dd0*/  FFMA R22, R26.reuse, R18, R25 ;  /* 0x000000121a167223 */ /* 0x040fe20000000019 */
[----:B---3--:R-:W-:Y:S01]  /*0de0*/  FFMA R25, R26, R28, R19 ;  /* 0x0000001c1a197223 */ /* 0x008fe20000000013 */
[----:B------:R-:W-:Y:S06]  /*0df0*/  BRA `(.L_x_17) ;  /* 0x0000000000e47947 */ /* 0x000fec0003800000 */
.L_x_18:
        /* <DEDUP_REMOVED lines=20> */
.L_x_27:
[----:B------:R-:W0:Y:S02]  /*0f40*/  MUFU.RCP R0, R21 ;  /* 0x0000001500007308 */ /* 0x000e240000001000 */
[----:B0-----:R-:W-:-:S04]  /*0f50*/  FFMA R9, R21, R0, -1 ;  /* 0xbf80000015097423 */ /* 0x001fc80000000000 */
[----:B------:R-:W-:-:S04]  /*0f60*/  FADD.FTZ R9, -R9, -RZ ;  /* 0x800000ff09097221 */ /* 0x000fc80000010100 */
[----:B------:R-:W-:-:S07]  /*0f70*/  FFMA R0, R0, R9, R0 ;  /* 0x0000000900007223 */ /* 0x000fce0000000000 */
.L_x_28:
[----:B------:R-:W-:Y:S05]  /*0f80*/  BSYNC.RECONVERGENT B3 ;  /* 0x0000000000037941 */ /* 0x000fea0003800200 */
.L_x_26:
[-C--:B------:R-:W-:Y:S01]  /*0f90*/  FMUL R11, R25, R0.reuse ;  /* 0x00000000190b7220 */ /* 0x080fe20000400000 */
[-C--:B------:R-:W-:Y:S01]  /*0fa0*/  FMUL R10, R22, -R0.reuse ;  /* 0x80000000160a7220 */ /* 0x080fe20000400000 */
[-C--:B------:R-:W-:Y:S01]  /*0fb0*/  FMUL R9, R23, -R0.reuse ;  /* 0x8000000017097220 */ /* 0x080fe20000400000 */
[----:B------:R-:W-:-:S07]  /*0fc0*/  FMUL R0, R24, R0 ;  /* 0x0000000018007220 */ /* 0x000fce0000400000 */
.L_x_25:
[----:B------:R-:W-:Y:S05]  /*0fd0*/  BSYNC.RECONVERGENT B2 ;  /* 0x0000000000027941 */ /* 0x000fea0003800200 */
.L_x_24:
        /* <DEDUP_REMOVED lines=26> */
[----:B---3--:R-:W-:-:S07]  /*1180*/  FFMA R25, R26, R28, R21 ;  /* 0x0000001c1a197223 */ /* 0x008fce0000000015 */
.L_x_17:
[----:B------:R-:W-:Y:S05]  /*1190*/  BSYNC.RECONVERGENT B1 ;  /* 0x0000000000017941 */ /* 0x000fea0003800200 */
.L_x_16:
[----:B------:R-:W2:Y:S01]  /*11a0*/  LDG.E R20, desc[UR6][R14.64] ;  /* 0x000000060e147981 */ /* 0x000ea2000c1e1900 */
[C---:B------:R-:W-:Y:S01]  /*11b0*/  IMAD R19, R3.reuse, -0x4, R6 ;  /* 0xfffffffc03137824 */ /* 0x040fe200078e0206 */
[C---:B------:R-:W-:Y:S02]  /*11c0*/  SHF.L.U32 R18, R3.reuse, 0x1, RZ ;  /* 0x0000000103127819 */ /* 0x040fe400000006ff */
[----:B------:R-:W-:Y:S01]  /*11d0*/  IADD3 R3, PT, PT, R3, R2, RZ ;  /* 0x0000000203037210 */ /* 0x000fe20007ffe0ff */
[----:B------:R-:W3:Y:S01]  /*11e0*/  LDG.E R29, desc[UR6][R14.64+0x4] ;  /* 0x000004060e1d7981 */ /* 0x000ee2000c1e1900 */
[C---:B------:R-:W-:Y:S02]  /*11f0*/  IADD3 R21, PT, PT, R19.reuse, R18, RZ ;  /* 0x0000001213157210 */ /* 0x040fe40007ffe0ff */
[----:B------:R-:W-:Y:S01]  /*1200*/  ISETP.GE.AND P1, PT, R19, UR5, PT ;  /* 0x0000000513007c0c */ /* 0x000fe2000bf26270 */
[----:B------:R-:W4:Y:S01]  /*1210*/  LDG.E R27, desc[UR6][R16.64] ;  /* 0x00000006101b7981 */ /* 0x000f22000c1e1900 */
[----:B------:R-:W-:-:S02]  /*1220*/  ISETP.GE.AND P0, PT, R21, UR5, PT ;  /* 0x0000000515007c0c */ /* 0x000fc4000bf06270 */
[----:B------:R-:W-:Y:S01]  /*1230*/  ISETP.GT.AND P1, PT, R19, -0x1, !P1 ;  /* 0xffffffff1300780c */ /* 0x000fe20004f24270 */
[----:B------:R-:W-:Y:S01]  /*1240*/  HFMA2 R19, -RZ, RZ, 0, 1.1920928955078125e-07 ;  /* 0x00000002ff137431 */ /* 0x000fe200000001ff */
[C---:B------:R-:W-:Y:S02]  /*1250*/  ISETP.GT.AND P0, PT, R21.reuse, -0x1, !P0 ;  /* 0xffffffff1500780c */ /* 0x040fe40004704270 */
[----:B------:R-:W-:-:S04]  /*1260*/  IADD3 R21, PT, PT, R21, R18, RZ ;  /* 0x0000001215157210 */ /* 0x000fc80007ffe0ff */
[----:B------:R-:W-:-:S04]  /*1270*/  ISETP.GE.AND P2, PT, R21, UR5, PT ;  /* 0x0000000515007c0c */ /* 0x000fc8000bf46270 */
[----:B------:R-:W-:Y:S02]  /*1280*/  ISETP.GT.AND P2, PT, R21, -0x1, !P2 ;  /* 0xffffffff1500780c */ /* 0x000fe40005744270 */
[----:B------:R-:W-:Y:S02]  /*1290*/  SEL R2, RZ, 0x1, !P0 ;  /* 0x00000001ff027807 */ /* 0x000fe40004000000 */
[----:B------:R-:W-:Y:S02]  /*12a0*/  @!P0 IADD3 R19, PT, PT, RZ, 0x1, RZ ;  /* 0x00000001ff138810 */ /* 0x000fe40007ffe0ff */
[----:B------:R-:W-:-:S04]  /*12b0*/  @!P1 IADD3 R19, PT, PT, R2, RZ, RZ ;  /* 0x000000ff02139210 */ /* 0x000fc80007ffe0ff */
[----:B------:R-:W-:-:S03]  /*12c0*/  IADD3 R2, PT, PT, R19, 0x1, RZ ;  /* 0x0000000113027810 */ /* 0x000fc60007ffe0ff */
[----:B------:R-:W-:Y:S02]  /*12d0*/  @!P2 IMAD.MOV R2, RZ, RZ, R19 ;  /* 0x000000ffff02a224 */ /* 0x000fe400078e0213 */
[----:B------:R0:W5:Y:S01]  /*12e0*/  LDG.E R19, desc[UR6][R14.64+0x8] ;  /* 0x000008060e137981 */ /* 0x000162000c1e1900 */
[----:B--2---:R-:W-:-:S03]  /*12f0*/  FADD R7, R20, -R7 ;  /* 0x8000000714077221 */ /* 0x004fc60000000000 */
[----:B------:R-:W2:Y:S01]  /*1300*/  LDG.E R20, desc[UR6][R16.64+0x4] ;  /* 0x0000040610147981 */ /* 0x000ea2000c1e1900 */
[----:B------:R-:W-:-:S03]  /*1310*/  FADD R21, R7, -R24 ;  /* 0x8000001807157221 */ /* 0x000fc60000000000 */
[----:B------:R0:W5:Y:S01]  /*1320*/  LDG.E R7, desc[UR6][R14.64+0xc] ;  /* 0x00000c060e077981 */ /* 0x000162000c1e1900 */
[----:B------:R-:W-:-:S04]  /*1330*/  ISETP.GE.AND P0, PT, R3, UR5, PT ;  /* 0x0000000503007c0c */ /* 0x000fc8000bf06270 */
[C---:B------:R-:W-:Y:S02]  /*1340*/  ISETP.GT.AND P0, PT, R3.reuse, -0x1, !P0 ;  /* 0xffffffff0300780c */ /* 0x040fe40004704270 */
[----:B------:R-:W-:-:S04]  /*1350*/  IADD3 R3, PT, PT, R3, R18, RZ ;  /* 0x0000001203037210 */ /* 0x000fc80007ffe0ff */
[----:B------:R-:W-:-:S04]  /*1360*/  ISETP.GE.AND P1, PT, R3, UR5, PT ;  /* 0x0000000503007c0c */ /* 0x000fc8000bf26270 */
[----:B------:R-:W-:Y:S02]  /*1370*/  ISETP.GT.AND P1, PT, R3, -0x1, !P1 ;  /* 0xffffffff0300780c */ /* 0x000fe40004f24270 */
[C---:B------:R-:W-:Y:S02]  /*1380*/  IADD3 R3, PT, PT, R2.reuse, 0x1, RZ ;  /* 0x0000000102037810 */ /* 0x040fe40007ffe0ff */
[----:B------:R-:W-:-:S04]  /*1390*/  @!P0 IADD3 R3, PT, PT, R2, RZ, RZ ;  /* 0x000000ff02038210 */ /* 0x000fc80007ffe0ff */
[----:B------:R-:W-:Y:S01]  /*13a0*/  IADD3 R2, PT, PT, R3, 0x1, RZ ;  /* 0x0000000103027810 */ /* 0x000fe20007ffe0ff */
[----:B---3--:R-:W-:-:S04]  /*13b0*/  FADD R8, R29, -R8 ;  /* 0x800000081d087221 */ /* 0x008fc80000000000 */
[----:B------:R-:W-:Y:S01]  /*13c0*/  @!P1 IADD3 R2, PT, PT, R3, RZ, RZ ;  /* 0x000000ff03029210 */ /* 0x000fe20007ffe0ff */
[----:B----4-:R-:W-:-:S03]  /*13d0*/  FADD R27, R27, -R4 ;  /* 0x800000041b1b7221 */ /* 0x010fc60000000000 */
[----:B------:R-:W-:Y:S01]  /*13e0*/  ISETP.GT.U32.AND P0, PT, R2, 0x2, PT ;  /* 0x000000020200780c */ /* 0x000fe20003f04070 */
[----:B------:R-:W-:Y:S01]  /*13f0*/  FADD R23, R8, -R23 ;  /* 0x8000001708177221 */ /* 0x000fe20000000000 */
[----:B------:R-:W-:Y:S01]  /*1400*/  FADD R27, R27, -R22 ;  /* 0x800000161b1b7221 */ /* 0x000fe20000000000 */
[----:B------:R-:W-:Y:S02]  /*1410*/  MOV R3, R18 ;  /* 0x0000001200037202 */ /* 0x000fe40000000f00 */
[----:B------:R-:W-:Y:S01]  /*1420*/  SEL R8, RZ, 0x1, !P0 ;  /* 0x00000001ff087807 */ /* 0x000fe20004000000 */
[----:B--2---:R-:W-:-:S04]  /*1430*/  FADD R20, R20, -R5 ;  /* 0x8000000514147221 */ /* 0x004fc80000000000 */
[----:B0-----:R-:W-:-:S07]  /*1440*/  FADD R25, R20, -R25 ;  /* 0x8000001914197221 */ /* 0x001fce0000000000 */
.L_x_2:
[----:B------:R-:W-:Y:S05]  /*1450*/  BSYNC.RECONVERGENT B0 ;  /* 0x0000000000007941 */ /* 0x000fea0003800200 */
.L_x_1:
[----:B------:R-:W0:Y:S08]  /*1460*/  LDC.64 R4, c[0x0][0x390] ;  /* 0x0000e400ff047b82 */ /* 0x000e300000000a00 */
[----:B------:R-:W-:Y:S01]  /*1470*/  BAR.SYNC.DEFER_BLOCKING 0x0 ;  /* 0x0000000000007b1d */ /* 0x000fe20000010000 */
[----:B------:R-:W-:Y:S01]  /*1480*/  SHF.L.U32 R29, R6, 0x2, RZ ;  /* 0x00000002061d7819 */ /* 0x000fe200000006ff */
[----:B------:R-:W-:-:S04]  /*1490*/  UIADD3 UR4, UPT, UPT, UR4, 0x1, URZ ;  /* 0x0000000104047890 */ /* 0x000fc8000fffe0ff */
[----:B------:R-:W-:Y:S01]  /*14a0*/  UISETP.NE.AND UP0, UPT, UR4, URZ, UPT ;  /* 0x000000ff0400728c */ /* 0x000fe2000bf05270 */
[----:B0-----:R-:W-:Y:S01]  /*14b0*/  IMAD.WIDE R4, R29, 0x4, R4 ;  /* 0x000000041d047825 */ /* 0x001fe200078e0204 */
[----:B------:R0:W-:Y:S04]  /*14c0*/  STG.E desc[UR6][R12.64], RZ ;  /* 0x000000ff0c007986 */ /* 0x0001e8000c101906 */
[----:B------:R0:W-:Y:S04]  /*14d0*/  STG.E desc[UR6][R12.64+0x4], RZ ;  /* 0x000004ff0c007986 */ /* 0x0001e8000c101906 */
[----:B------:R0:W-:Y:S04]  /*14e0*/  STG.E desc[UR6][R12.64+0x8], RZ ;  /* 0x000008ff0c007986 */ /* 0x0001e8000c101906 */
[----:B------:R0:W-:Y:S04]  /*14f0*/  STG.E desc[UR6][R12.64+0xc], RZ ;  /* 0x00000cff0c007986 */ /* 0x0001e8000c101906 */
[----:B------:R0:W-:Y:S04]  /*1500*/  STG.E desc[UR6][R14.64], R21 ;  /* 0x000000150e007986 */ /* 0x0001e8000c101906 */
[----:B------:R0:W-:Y:S04]  /*1510*/  STG.E desc[UR6][R14.64+0x4], R23 ;  /* 0x000004170e007986 */ /* 0x0001e8000c101906 */
[----:B-----5:R0:W-:Y:S04]  /*1520*/  STG.E desc[UR6][R14.64+0x8], R19 ;  /* 0x000008130e007986 */ /* 0x0201e8000c101906 */
[----:B------:R0:W-:Y:S04]  /*1530*/  STG.E desc[UR6][R14.64+0xc], R7 ;  /* 0x00000c070e007986 */ /* 0x0001e8000c101906 */
[----:B------:R0:W-:Y:S04]  /*1540*/  STG.E desc[UR6][R4.64], RZ ;  /* 0x000000ff04007986 */ /* 0x0001e8000c101906 */
[----:B------:R0:W-:Y:S04]  /*1550*/  STG.E desc[UR6][R4.64+0x4], RZ ;  /* 0x000004ff04007986 */ /* 0x0001e8000c101906 */
[----:B------:R0:W-:Y:S04]  /*1560*/  STG.E desc[UR6][R4.64+0x8], RZ ;  /* 0x000008ff04007986 */ /* 0x0001e8000c101906 */
[----:B------:R0:W-:Y:S04]  /*1570*/  STG.E desc[UR6][R4.64+0xc], RZ ;  /* 0x00000cff04007986 */ /* 0x0001e8000c101906 */
[----:B------:R0:W-:Y:S04]  /*1580*/  STG.E desc[UR6][R16.64], R27 ;  /* 0x0000001b10007986 */ /* 0x0001e8000c101906 */
[----:B------:R0:W-:Y:S01]  /*1590*/  STG.E desc[UR6][R16.64+0x4], R25 ;  /* 0x0000041910007986 */ /* 0x0001e2000c101906 */
[----:B------:R-:W-:Y:S05]  /*15a0*/  BRA.U UP0, `(.L_x_29) ;  /* 0xffffffe900ec7547 */ /* 0x000fea000b83ffff */
[----:B------:R-:W-:-:S13]  /*15b0*/  ISETP.NE.AND P0, PT, R2, 0x1, PT ;  /* 0x000000010200780c */ /* 0x000fda0003f05270 */
.L_x_0:
[----:B------:R-:W-:Y:S05]  /*15c0*/  @P0 BRA `(.L_x_30) ;  /* 0x0000000000a40947 */ /* 0x000fea0003800000 */
[----:B0-----:R-:W0:Y:S01]  /*15d0*/  LDC.64 R12, c[0x0][0x388] ;  /* 0x0000e200ff0c7b82 */ /* 0x001e220000000a00 */
[----:B------:R-:W-:-:S07]  /*15e0*/  SHF.L.U32 R3, R6, 0x2, RZ ;  /* 0x0000000206037819 */ /* 0x000fce00000006ff */
[----:B------:R-:W1:Y:S01]  /*15f0*/  LDC.64 R14, c[0x0][0x398] ;  /* 0x0000e600ff0e7b82 */ /* 0x000e620000000a00 */
[----:B------:R-:W-:Y:S01]  /*1600*/  SHF.L.U32 R6, R6, 0x1, RZ ;  /* 0x0000000106067819 */ /* 0x000fe200000006ff */
[----:B0-----:R-:W-:-:S05]  /*1610*/  IMAD.WIDE R12, R3, 0x4, R12 ;  /* 0x00000004030c7825 */ /* 0x001fca00078e020c */
[----:B------:R-:W2:Y:S01]  /*1620*/  LDG.E R0, desc[UR6][R12.64] ;  /* 0x000000060c007981 */ /* 0x000ea2000c1e1900 */
[----:B-1----:R-:W-:-:S05]  /*1630*/  IMAD.WIDE R14, R6, 0x4, R14 ;  /* 0x00000004060e7825 */ /* 0x002fca00078e020e */
[----:B------:R-:W3:Y:S01]  /*1640*/  LDG.E R3, desc[UR6][R14.64] ;  /* 0x000000060e037981 */ /* 0x000ee2000c1e1900 */
[----:B------:R-:W-:Y:S01]  /*1650*/  BSSY.RECONVERGENT B0, `(.L_x_31) ;  /* 0x000000c000007945 */ /* 0x000fe20003800200 */
[----:B--2---:R-:W0:Y:S08]  /*1660*/  MUFU.RCP R5, R0 ;  /* 0x0000000000057308 */ /* 0x004e300000001000 */
[----:B---3--:R-:W1:Y:S01]  /*1670*/  FCHK P0, R3, R0 ;  /* 0x0000000003007302 */ /* 0x008e620000000000 */
[----:B0-----:R-:W-:-:S04]  /*1680*/  FFMA R2, -R0, R5, 1 ;  /* 0x3f80000000027423 */ /* 0x001fc80000000105 */
[----:B------:R-:W-:-:S04]  /*1690*/  FFMA R2, R5, R2, R5 ;  /* 0x0000000205027223 */ /* 0x000fc80000000005 */
[----:B------:R-:W-:-:S04]  /*16a0*/  FFMA R5, R3, R2, RZ ;  /* 0x0000000203057223 */ /* 0x000fc800000000ff */
[----:B------:R-:W-:-:S04]  /*16b0*/  FFMA R4, -R0, R5, R3 ;  /* 0x0000000500047223 */ /* 0x000fc80000000103 */
[----:B------:R-:W-:Y:S01]  /*16c0*/  FFMA R5, R2, R4, R5 ;  /* 0x0000000402057223 */ /* 0x000fe20000000005 */
[----:B-1----:R-:W-:Y:S06]  /*16d0*/  @!P0 BRA `(.L_x_32) ;  /* 0x00000000000c8947 */ /* 0x002fec0003800000 */
[----:B------:R-:W-:-:S07]  /*16e0*/  MOV R2, 0x1700 ;  /* 0x0000170000027802 */ /* 0x000fce0000000f00 */
[----:B------:R-:W-:Y:S05]  /*16f0*/  CALL.REL.NOINC `($__internal_1_$__cuda_sm3x_div_rn_noftz_f32_slowpath) ;  /* 0x0000000c006c7944 */ /* 0x000fea0003c00000 */
[----:B------:R-:W-:-:S07]  /*1700*/  MOV R5, R0 ;  /* 0x0000000000057202 */ /* 0x000fce0000000f00 */
.L_x_32:
[----:B------:R-:W-:Y:S05]  /*1710*/  BSYNC.RECONVERGENT B0 ;  /* 0x0000000000007941 */ /* 0x000fea0003800200 */
.L_x_31:
[----:B------:R-:W0:Y:S02]  /*1720*/  LDC.64 R2, c[0x0][0x3a0] ;  /* 0x0000e800ff027b82 */ /* 0x000e240000000a00 */
[----:B0-----:R-:W-:-:S05]  /*1730*/  IMAD.WIDE R6, R6, 0x4, R2 ;  /* 0x0000000406067825 */ /* 0x001fca00078e0202 */
[----:B------:R0:W-:Y:S04]  /*1740*/  STG.E desc[UR6][R6.64], R5 ;  /* 0x0000000506007986 */ /* 0x0001e8000c101906 */
[----:B------:R-:W2:Y:S04]  /*1750*/  LDG.E R0, desc[UR6][R12.64+0xc] ;  /* 0x00000c060c007981 */ /* 0x000ea8000c1e1900 */
[----:B------:R-:W3:Y:S01]  /*1760*/  LDG.E R3, desc[UR6][R14.64+0x4] ;  /* 0x000004060e037981 */ /* 0x000ee2000c1e1900 */
[----:B------:R-:W-:Y:S01]  /*1770*/  BSSY.RECONVERGENT B0, `(.L_x_33) ;  /* 0x000000c000007945 */ /* 0x000fe20003800200 */
[----:B--2---:R-:W1:Y:S08]  /*1780*/  MUFU.RCP R9, R0 ;  /* 0x0000000000097308 */ /* 0x004e700000001000 */
[----:B---3--:R-:W2:Y:S01]  /*1790*/  FCHK P0, R3, R0 ;  /* 0x0000000003007302 */ /* 0x008ea20000000000 */
[----:B-1----:R-:W-:-:S04]  /*17a0*/  FFMA R2, -R0, R9, 1 ;  /* 0x3f80000000027423 */ /* 0x002fc80000000109 */
[----:B------:R-:W-:-:S04]  /*17b0*/  FFMA R2, R9, R2, R9 ;  /* 0x0000000209027223 */ /* 0x000fc80000000009 */
[----:B------:R-:W-:-:S04]  /*17c0*/  FFMA R9, R3, R2, RZ ;  /* 0x0000000203097223 */ /* 0x000fc800000000ff */
[----:B------:R-:W-:-:S04]  /*17d0*/  FFMA R4, -R0, R9, R3 ;  /* 0x0000000900047223 */ /* 0x000fc80000000103 */
[----:B------:R-:W-:Y:S01]  /*17e0*/  FFMA R9, R2, R4, R9 ;  /* 0x0000000402097223 */ /* 0x000fe20000000009 */
[----:B0-2---:R-:W-:Y:S06]  /*17f0*/  @!P0 BRA `(.L_x_34) ;  /* 0x00000000000c8947 */ /* 0x005fec0003800000 */
[----:B------:R-:W-:-:S07]  /*1800*/  MOV R2, 0x1820 ;  /* 0x0000182000027802 */ /* 0x000fce0000000f00 */
[----:B------:R-:W-:Y:S05]  /*1810*/  CALL.REL.NOINC `($__internal_1_$__cuda_sm3x_div_rn_noftz_f32_slowpath) ;  /* 0x0000000c00247944 */ /* 0x000fea0003c00000 */
[----:B------:R-:W-:-:S07]  /*1820*/  MOV R9, R0 ;  /* 0x0000000000097202 */ /* 0x000fce0000000f00 */
.L_x_34:
[----:B------:R-:W-:Y:S05]  /*1830*/  BSYNC.RECONVERGENT B0 ;  /* 0x0000000000007941 */ /* 0x000fea0003800200 */
.L_x_33:
[----:B------:R-:W-:Y:S01]  /*1840*/  STG.E desc[UR6][R6.64+0x4], R9 ;  /* 0x0000040906007986 */ /* 0x000fe2000c101906 */
[----:B------:R-:W-:Y:S05]  /*1850*/  EXIT ;  /* 0x000000000000794d */ /* 0x000fea0003800000 */
.L_x_30:
[----:B------:R-:W-:-:S13]  /*1860*/  ISETP.GE.AND P0, PT, R6, R3, PT ;  /* 0x000000030600720c */ /* 0x000fda0003f06270 */
[----:B------:R-:W-:Y:S05]  /*1870*/  @P0 BRA `(.L_x_35) ;  /* 0x00000004001c0947 */ /* 0x000fea0003800000 */
[----:B0-----:R-:W0:Y:S01]  /*1880*/  LDC.64 R4, c[0x0][0x388] ;  /* 0x0000e200ff047b82 */ /* 0x001e220000000a00 */
[----:B------:R-:W-:-:S05]  /*1890*/  IMAD R0, R6, 0x5, RZ ;  /* 0x0000000506007824 */ /* 0x000fca00078e02ff */
[----:B------:R-:W-:Y:S02]  /*18a0*/  IADD3 R16, PT, PT, R0, R3, RZ ;  /* 0x0000000300107210 */ /* 0x000fe40007ffe0ff */
[----:B------:R-:W1:Y:S03]  /*18b0*/  LDC.64 R2, c[0x0][0x390] ;  /* 0x0000e400ff027b82 */ /* 0x000e660000000a00 */
[----:B0-----:R-:W-:-:S06]  /*18c0*/  IMAD.WIDE R4, R16, 0x4, R4 ;  /* 0x0000000410047825 */ /* 0x001fcc00078e0204 */
[----:B------:R-:W2:Y:S01]  /*18d0*/  LDG.E R4, desc[UR6][R4.64] ;  /* 0x0000000604047981 */ /* 0x000ea2000c1e1900 */
[----:B-1----:R-:W-:-:S06]  /*18e0*/  IMAD.WIDE R2, R0, 0x4, R2 ;  /* 0x0000000400027825 */ /* 0x002fcc00078e0202 */
[----:B------:R-:W3:Y:S01]  /*18f0*/  LDG.E R3, desc[UR6][R2.64] ;  /* 0x0000000602037981 */ /* 0x000ee2000c1e1900 */
[----:B------:R-:W-:Y:S01]  /*1900*/  BSSY.RECONVERGENT B0, `(.L_x_36) ;  /* 0x000000e000007945 */ /* 0x000fe20003800200 */
[----:B------:R-:W-:Y:S01]  /*1910*/  SHF.L.U32 R14, R6, 0x2, RZ ;  /* 0x00000002060e7819 */ /* 0x000fe200000006ff */
        /* <DEDUP_REMOVED lines=8> */
[----:B------:R-:W-:Y:S02]  /*19a0*/  MOV R0, R4 ;  /* 0x0000000400007202 */ /* 0x000fe40000000f00 */
[----:B------:R-:W-:-:S07]  /*19b0*/  MOV R2, 0x19d0 ;  /* 0x000019d000027802 */ /* 0x000fce0000000f00 */
[----:B------:R-:W-:Y:S05]  /*19c0*/  CALL.REL.NOINC `($__internal_1_$__cuda_sm3x_div_rn_noftz_f32_slowpath) ;  /* 0x0000000800b87944 */ /* 0x000fea0003c00000 */
[----:B------:R-:W-:-:S07]  /*19d0*/  MOV R18, R0 ;  /* 0x0000000000127202 */ /* 0x000fce0000000f00 */
.L_x_37:
[----:B------:R-:W-:Y:S05]  /*19e0*/  BSYNC.RECONVERGENT B0 ;  /* 0x0000000000007941 */ /* 0x000fea0003800200 */
.L_x_36:
[----:B------:R-:W0:Y:S08]  /*19f0*/  LDC.64 R2, c[0x0][0x380] ;  /* 0x0000e000ff027b82 */ /* 0x000e300000000a00 */
[----:B------:R-:W1:Y:S08]  /*1a00*/  LDC.64 R4, c[0x0][0x388] ;  /* 0x0000e200ff047b82 */ /* 0x000e700000000a00 */
[----:B------:R-:W2:Y:S01]  /*1a10*/  LDC.64 R12, c[0x0][0x398] ;  /* 0x0000e600ff0c7b82 */ /* 0x000ea20000000a00 */
[----:B0-----:R-:W-:-:S05]  /*1a20*/  IMAD.WIDE R16, R16, 0x4, R2 ;  /* 0x0000000410107825 */ /* 0x001fca00078e0202 */
[----:B------:R-:W3:Y:S01]  /*1a30*/  LDG.E R0, desc[UR6][R16.64] ;  /* 0x0000000610007981 */ /* 0x000ee2000c1e1900 */
[----:B-1----:R-:W-:-:S05]  /*1a40*/  IMAD.WIDE R14, R14, 0x4, R4 ;  /* 0x000000040e0e7825 */ /* 0x002fca00078e0204 */
[----:B------:R-:W3:Y:S01]  /*1a50*/  LDG.E R5, desc[UR6][R14.64] ;  /* 0x000000060e057981 */ /* 0x000ee2000c1e1900 */
[----:B------:R-:W-:-:S05]  /*1a60*/  SHF.L.U32 R6, R6, 0x1, RZ ;  /* 0x0000000106067819 */ /* 0x000fca00000006ff */
[----:B--2---:R-:W-:-:S05]  /*1a70*/  IMAD.WIDE R12, R6, 0x4, R12 ;  /* 0x00000004060c7825 */ /* 0x004fca00078e020c */
[----:B------:R-:W2:Y:S01]  /*1a80*/  LDG.E R3, desc[UR6][R12.64] ;  /* 0x000000060c037981 */ /* 0x000ea2000c1e1900 */
[----:B------:R-:W-:Y:S01]  /*1a90*/  BSSY.RECONVERGENT B0, `(.L_x_38) ;  /* 0x000000e000007945 */ /* 0x000fe20003800200 */
[----:B---3--:R-:W-:-:S04]  /*1aa0*/  FFMA R4, R0, -R18, R5 ;  /* 0x8000001200047223 */ /* 0x008fc80000000005 */
[----:B------:R-:W0:Y:S01]  /*1ab0*/  MUFU.RCP R0, R4 ;  /* 0x0000000400007308 */ /* 0x000e220000001000 */
[----:B--2---:R-:W-:-:S07]  /*1ac0*/  FFMA R3, R3, -R18, R3 ;  /* 0x8000001203037223 */ /* 0x004fce0000000003 */
[----:B------:R-:W1:Y:S01]  /*1ad0*/  FCHK P0, R3, R4 ;  /* 0x0000000403007302 */ /* 0x000e620000000000 */
[----:B0-----:R-:W-:-:S04]  /*1ae0*/  FFMA R5, -R4, R0, 1 ;  /* 0x3f80000004057423 */ /* 0x001fc80000000100 */
[----:B------:R-:W-:-:S04]  /*1af0*/  FFMA R0, R0, R5, R0 ;  /* 0x0000000500007223 */ /* 0x000fc80000000000 */
[----:B------:R-:W-:-:S04]  /*1b00*/  FFMA R5, R3, R0, RZ ;  /* 0x0000000003057223 */ /* 0x000fc800000000ff */
[----:B------:R-:W-:-:S04]  /*1b10*/  FFMA R2, -R4, R5, R3 ;  /* 0x0000000504027223 */ /* 0x000fc80000000103 */
[----:B------:R-:W-:Y:S01]  /*1b20*/  FFMA R0, R0, R2, R5 ;  /* 0x0000000200007223 */ /* 0x000fe20000000005 */
[----:B-1----:R-:W-:Y:S06]  /*1b30*/  @!P0 BRA `(.L_x_39) ;  /* 0x00000000000c8947 */ /* 0x002fec0003800000 */
[----:B------:R-:W-:Y:S01]  /*1b40*/  IMAD.MOV.U32 R0, RZ, RZ, R4 ;  /* 0x000000ffff007224 */ /* 0x000fe200078e0004 */
[----:B------:R-:W-:-:S07]  /*1b50*/  MOV R2, 0x1b70 ;  /* 0x00001b7000027802 */ /* 0x000fce0000000f00 */
[----:B------:R-:W-:Y:S05]  /*1b60*/  CALL.REL.NOINC `($__internal_1_$__cuda_sm3x_div_rn_noftz_f32_slowpath) ;  /* 0x0000000800507944 */ /* 0x000fea0003c00000 */
.L_x_39:
[----:B------:R-:W-:Y:S05]  /*1b70*/  BSYNC.RECONVERGENT B0 ;  /* 0x0000000000007941 */ /* 0x000fea0003800200 */
.L_x_38:
[----:B------:R-:W0:Y:S02]  /*1b80*/  LDC.64 R2, c[0x0][0x3a0] ;  /* 0x0000e800ff027b82 */ /* 0x000e240000000a00 */
[----:B0-----:R-:W-:-:S05]  /*1b90*/  IMAD.WIDE R6, R6, 0x4, R2 ;  /* 0x0000000406067825 */ /* 0x001fca00078e0202 */
[----:B------:R0:W-:Y:S04]  /*1ba0*/  STG.E desc[UR6][R6.64], R0 ;  /* 0x0000000006007986 */ /* 0x0001e8000c101906 */
[----:B------:R-:W2:Y:S04]  /*1bb0*/  LDG.E R15, desc[UR6][R14.64+0xc] ;  /* 0x00000c060e0f7981 */ /* 0x000ea8000c1e1900 */
[----:B------:R-:W2:Y:S04]  /*1bc0*/  LDG.E R16, desc[UR6][R16.64] ;  /* 0x0000000610107981 */ /* 0x000ea8000c1e1900 */
[----:B------:R-:W3:Y:S01]  /*1bd0*/  LDG.E R3, desc[UR6][R12.64+0x4] ;  /* 0x000004060c037981 */ /* 0x000ee2000c1e1900 */
[----:B------:R-:W-:Y:S01]  /*1be0*/  BSSY.RECONVERGENT B0, `(.L_x_40) ;  /* 0x000000e000007945 */ /* 0x000fe20003800200 */
[----:B--2---:R-:W-:-:S04]  /*1bf0*/  FFMA R4, R16, -R18, R15 ;  /* 0x8000001210047223 */ /* 0x004fc8000000000f */
[----:B------:R-:W1:Y:S01]  /*1c00*/  MUFU.RCP R2, R4 ;  /* 0x0000000400027308 */ /* 0x000e620000001000 */
[----:B---3--:R-:W-:-:S07]  /*1c10*/  FFMA R3, R3, -R18, R3 ;  /* 0x8000001203037223 */ /* 0x008fce0000000003 */
[----:B------:R-:W2:Y:S01]  /*1c20*/  FCHK P0, R3, R4 ;  /* 0x0000000403007302 */ /* 0x000ea20000000000 */
[----:B-1----:R-:W-:-:S04]  /*1c30*/  FFMA R5, -R4, R2, 1 ;  /* 0x3f80000004057423 */ /* 0x002fc80000000102 */
[----:B------:R-:W-:-:S04]  /*1c40*/  FFMA R2, R2, R5, R2 ;  /* 0x0000000502027223 */ /* 0x000fc80000000002 */
[----:B------:R-:W-:-:S04]  /*1c50*/  FFMA R5, R3, R2, RZ ;  /* 0x0000000203057223 */ /* 0x000fc800000000ff */
[----:B0-----:R-:W-:-:S04]  /*1c60*/  FFMA R0, -R4, R5, R3 ;  /* 0x0000000504007223 */ /* 0x001fc80000000103 */
[----:B------:R-:W-:Y:S01]  /*1c70*/  FFMA R0, R2, R0, R5 ;  /* 0x0000000002007223 */ /* 0x000fe20000000005 */
[----:B--2---:R-:W-:Y:S06]  /*1c80*/  @!P0 BRA `(.L_x_41) ;  /* 0x00000000000c8947 */ /* 0x004fec0003800000 */
[----:B------:R-:W-:Y:S02]  /*1c90*/  MOV R0, R4 ;  /* 0x0000000400007202 */ /* 0x000fe40000000f00 */
[----:B------:R-:W-:-:S07]  /*1ca0*/  MOV R2, 0x1cc0 ;  /* 0x00001cc000027802 */ /* 0x000fce0000000f00 */
[----:B------:R-:W-:Y:S05]  /*1cb0*/  CALL.REL.NOINC `($__internal_1_$__cuda_sm3x_div_rn_noftz_f32_slowpath) ;  /* 0x0000000400fc7944 */ /* 0x000fea0003c00000 */
.L_x_41:
[----:B------:R-:W-:Y:S05]  /*1cc0*/  BSYNC.RECONVERGENT B0 ;  /* 0x0000000000007941 */ /* 0x000fea0003800200 */
.L_x_40:
[----:B------:R-:W-:Y:S01]  /*1cd0*/  STG.E desc[UR6][R6.64+0x4], R0 ;  /* 0x0000040006007986 */ /* 0x000fe2000c101906 */
[----:B------:R-:W-:Y:S05]  /*1ce0*/  EXIT ;  /* 0x000000000000794d */ /* 0x000fea0003800000 */
.L_x_35:
[----:B0-----:R-:W0:Y:S01]  /*1cf0*/  LDC.64 R4, c[0x0][0x388] ;  /* 0x0000e200ff047b82 */ /* 0x001e220000000a00 */
[----:B------:R-:W-:-:S04]  /*1d00*/  SHF.L.U32 R15, R6, 0x2, RZ ;  /* 0x00000002060f7819 */ /* 0x000fc800000006ff */
[----:B------:R-:W-:-:S03]  /*1d10*/  IADD3 R16, PT, PT, R15, R6, -R3 ;  /* 0x000000060f107210 */ /* 0x000fc60007ffe803 */
[----:B------:R-:W1:Y:S01]  /*1d20*/  LDC.64 R2, c[0x0][0x380] ;  /* 0x0000e000ff027b82 */ /* 0x000e620000000a00 */
[----:B------:R-:W-:Y:S02]  /*1d30*/  IMAD R7, R6, 0x5, RZ ;  /* 0x0000000506077824 */ /* 0x000fe400078e02ff */
[----:B0-----:R-:W-:-:S06]  /*1d40*/  IMAD.WIDE R4, R16, 0x4, R4 ;  /* 0x0000000410047825 */ /* 0x001fcc00078e0204 */
[----:B------:R-:W2:Y:S01]  /*1d50*/  LDG.E R4, desc[UR6][R4.64] ;  /* 0x0000000604047981 */ /* 0x000ea2000c1e1900 */
[----:B-1----:R-:W-:-:S06]  /*1d60*/  IMAD.WIDE R2, R7, 0x4, R2 ;  /* 0x0000000407027825 */ /* 0x002fcc00078e0202 */
        /* <DEDUP_REMOVED lines=14> */
.L_x_43:
[----:B------:R-:W-:Y:S05]  /*1e50*/  BSYNC.RECONVERGENT B0 ;  /* 0x0000000000007941 */ /* 0x000fea0003800200 */
.L_x_42:
        /* <DEDUP_REMOVED lines=24> */
.L_x_45:
[----:B------:R-:W-:Y:S05]  /*1fe0*/  BSYNC.RECONVERGENT B0 ;  /* 0x0000000000007941 */ /* 0x000fea0003800200 */
.L_x_44:
        /* <DEDUP_REMOVED lines=20> */
.L_x_47:
[----:B------:R-:W-:Y:S05]  /*2130*/  BSYNC.RECONVERGENT B0 ;  /* 0x0000000000007941 */ /* 0x000fea0003800200 */
.L_x_46:
[----:B------:R-:W-:Y:S01]  /*2140*/  STG.E desc[UR6][R6.64+0x4], R0 ;  /* 0x0000040006007986 */ /* 0x000fe2000c101906 */
[----:B------:R-:W-:Y:S05]  /*2150*/  EXIT ;  /* 0x000000000000794d */ /* 0x000fea0003800000 */
        .weak           $__internal_0_$__cuda_sm20_rcp_rn_f32_slowpath
        .type           $__internal_0_$__cuda_sm20_rcp_rn_f32_slowpath,@function
        .size           $__internal_0_$__cuda_sm20_rcp_rn_f32_slowpath,($__internal_1_$__cuda_sm3x_div_rn_noftz_f32_slowpath - $__internal_0_$__cuda_sm20_rcp_rn_f32_slowpath)
$__internal_0_$__cuda_sm20_rcp_rn_f32_slowpath:
[----:B------:R-:W-:Y:S01]  /*2160*/  SHF.L.U32 R9, R0, 0x1, RZ ;  /* 0x0000000100097819 */ /* 0x000fe200000006ff */
[----:B------:R-:W-:Y:S03]  /*2170*/  BSSY.RECONVERGENT B4, `(.L_x_48) ;  /* 0x0000030000047945 */ /* 0x000fe60003800200 */
[----:B------:R-:W-:-:S04]  /*2180*/  SHF.R.U32.HI R9, RZ, 0x18, R9 ;  /* 0x00000018ff097819 */ /* 0x000fc80000011609 */
[----:B------:R-:W-:-:S13]  /*2190*/  ISETP.NE.U32.AND P0, PT, R9, RZ, PT ;  /* 0x000000ff0900720c */ /* 0x000fda0003f05070 */
[----:B------:R-:W-:Y:S05]  /*21a0*/  @P0 BRA `(.L_x_49) ;  /* 0x0000000000280947 */ /* 0x000fea0003800000 */
[----:B------:R-:W-:-:S04]  /*21b0*/  SHF.L.U32 R9, R0, 0x1, RZ ;  /* 0x0000000100097819 */ /* 0x000fc800000006ff */
[----:B------:R-:W-:-:S13]  /*21c0*/  ISETP.NE.AND P0, PT, R9, RZ, PT ;  /* 0x000000ff0900720c */ /* 0x000fda0003f05270 */
[----:B------:R-:W-:Y:S01]  /*21d0*/  @P0 FFMA R18, R0, 1.84467440737095516160e+19, RZ ;  /* 0x5f80000000120823 */ /* 0x000fe200000000ff */
[----:B------:R-:W-:Y:S08]  /*21e0*/  @!P0 MUFU.RCP R11, R0 ;  /* 0x00000000000b8308 */ /* 0x000ff00000001000 */
[----:B------:R-:W0:Y:S02]  /*21f0*/  @P0 MUFU.RCP R9, R18 ;  /* 0x0000001200090308 */ /* 0x000e240000001000 */
[----:B0-----:R-:W-:-:S04]  /*2200*/  @P0 FFMA R20, R18, R9, -1 ;  /* 0xbf80000012140423 */ /* 0x001fc80000000009 */
[----:B------:R-:W-:-:S04]  /*2210*/  @P0 FADD.FTZ R20, -R20, -RZ ;  /* 0x800000ff14140221 */ /* 0x000fc80000010100 */
[----:B------:R-:W-:-:S04]  /*2220*/  @P0 FFMA R20, R9, R20, R9 ;  /* 0x0000001409140223 */ /* 0x000fc80000000009 */
[----:B------:R-:W-:Y:S01]  /*2230*/  @P0 FFMA R11, R20, 1.84467440737095516160e+19, RZ ;  /* 0x5f800000140b0823 */ /* 0x000fe200000000ff */
[----:B------:R-:W-:Y:S06]  /*2240*/  BRA `(.L_x_50) ;  /* 0x0000000000887947 */ /* 0x000fec0003800000 */
.L_x_49:
[----:B------:R-:W-:-:S04]  /*2250*/  IADD3 R11, PT, PT, R9, -0xfd, RZ ;  /* 0xffffff03090b7810 */ /* 0x000fc80007ffe0ff */
[----:B------:R-:W-:-:S13]  /*2260*/  ISETP.GT.U32.AND P0, PT, R11, 0x1, PT ;  /* 0x000000010b00780c */ /* 0x000fda0003f04070 */
[----:B------:R-:W-:Y:S05]  /*2270*/  @P0 BRA `(.L_x_51) ;  /* 0x0000000000780947 */ /* 0x000fea0003800000 */
[----:B------:R-:W-:Y:S01]  /*2280*/  LOP3.LUT R28, R0, 0x7fffff, RZ, 0xc0, !PT ;  /* 0x007fffff001c7812 */ /* 0x000fe200078ec0ff */
[----:B------:R-:W-:-:S03]  /*2290*/  HFMA2 R20, -RZ, RZ, 0, 1.78813934326171875e-07 ;  /* 0x00000003ff147431 */ /* 0x000fc600000001ff */
[----:B------:R-:W-:-:S04]  /*22a0*/  LOP3.LUT R28, R28, 0x3f800000, RZ, 0xfc, !PT ;  /* 0x3f8000001c1c7812 */ /* 0x000fc800078efcff */
[----:B------:R-:W0:Y:S01]  /*22b0*/  MUFU.RCP R19, R28 ;  /* 0x0000001c00137308 */ /* 0x000e220000001000 */
[----:B------:R-:W-:Y:S01]  /*22c0*/  SHF.L.U32 R20, R20, R11, RZ ;  /* 0x0000000b14147219 */ /* 0x000fe200000006ff */
[----:B0-----:R-:W-:-:S04]  /*22d0*/  FFMA R26, R28, R19, -1 ;  /* 0xbf8000001c1a7423 */ /* 0x001fc80000000013 */
[----:B------:R-:W-:-:S04]  /*22e0*/  FADD.FTZ R26, -R26, -RZ ;  /* 0x800000ff1a1a7221 */ /* 0x000fc80000010100 */
[CCC-:B------:R-:W-:Y:S01]  /*22f0*/  FFMA.RM R18, R19.reuse, R26.reuse, R19.reuse ;  /* 0x0000001a13127223 */ /* 0x1c0fe20000004013 */
[----:B------:R-:W-:-:S04]  /*2300*/  FFMA.RP R19, R19, R26, R19 ;  /* 0x0000001a13137223 */ /* 0x000fc80000008013 */
[C---:B------:R-:W-:Y:S02]  /*2310*/  LOP3.LUT R21, R18.reuse, 0x7fffff, RZ, 0xc0, !PT ;  /* 0x007fffff12157812 */ /* 0x040fe400078ec0ff */
[----:B------:R-:W-:Y:S02]  /*2320*/  FSETP.NEU.FTZ.AND P0, PT, R18, R19, PT ;  /* 0x000000131200720b */ /* 0x000fe40003f1d000 */
[----:B------:R-:W-:Y:S02]  /*2330*/  LOP3.LUT R21, R21, 0x800000, RZ, 0xfc, !PT ;  /* 0x0080000015157812 */ /* 0x000fe400078efcff */
[----:B------:R-:W-:Y:S02]  /*2340*/  SEL R18, RZ, 0xffffffff, !P0 ;  /* 0xffffffffff127807 */ /* 0x000fe40004000000 */
[----:B------:R-:W-:Y:S02]  /*2350*/  LOP3.LUT R20, R20, R21, RZ, 0xc0, !PT ;  /* 0x0000001514147212 */ /* 0x000fe400078ec0ff */
[----:B------:R-:W-:-:S02]  /*2360*/  IADD3 R18, PT, PT, -R18, RZ, RZ ;  /* 0x000000ff12127210 */ /* 0x000fc40007ffe1ff */
[-C--:B------:R-:W-:Y:S02]  /*2370*/  SHF.R.U32.HI R20, RZ, R11.reuse, R20 ;  /* 0x0000000bff147219 */ /* 0x080fe40000011614 */
[----:B------:R-:W-:Y:S02]  /*2380*/  LOP3.LUT P1, RZ, R18, R11, R21, 0xf8, !PT ;  /* 0x0000000b12ff7212 */ /* 0x000fe4000782f815 */
[C---:B------:R-:W-:Y:S02]  /*2390*/  LOP3.LUT P0, RZ, R20.reuse, 0x1, RZ, 0xc0, !PT ;  /* 0x0000000114ff7812 */ /* 0x040fe4000780c0ff */
[----:B------:R-:W-:Y:S02]  /*23a0*/  LOP3.LUT P2, RZ, R20, 0x2, RZ, 0xc0, !PT ;  /* 0x0000000214ff7812 */ /* 0x000fe4000784c0ff */
[----:B------:R-:W-:Y:S02]  /*23b0*/  IADD3 R18, PT, PT, R9, -0xfc, RZ ;  /* 0xffffff0409127810 */ /* 0x000fe40007ffe0ff */
[----:B------:R-:W-:-:S02]  /*23c0*/  PLOP3.LUT P0, PT, P0, P1, P2, 0xe0, 0x0 ;  /* 0x000000000000781c */ /* 0x000fc40000703c20 */
[----:B------:R-:W-:Y:S02]  /*23d0*/  LOP3.LUT P1, RZ, R0, 0x7fffff, RZ, 0xc0, !PT ;  /* 0x007fffff00ff7812 */ /* 0x000fe4000782c0ff */
[----:B------:R-:W-:-:S04]  /*23e0*/  SEL R11, RZ, 0x1, !P0 ;  /* 0x00000001ff0b7807 */ /* 0x000fc80004000000 */
[----:B------:R-:W-:-:S04]  /*23f0*/  IADD3 R11, PT, PT, -R11, RZ, RZ ;  /* 0x000000ff0b0b7210 */ /* 0x000fc80007ffe1ff */
[----:B------:R-:W-:Y:S02]  /*2400*/  ISETP.GE.AND P0, PT, R11, RZ, PT ;  /* 0x000000ff0b00720c */ /* 0x000fe40003f06270 */
[----:B------:R-:W-:-:S11]  /*2410*/  SHF.R.U32.HI R11, RZ, R18, R21 ;  /* 0x00000012ff0b7219 */ /* 0x000fd60000011615 */
[----:B------:R-:W-:-:S04]  /*2420*/  @!P0 IADD3 R11, PT, PT, R11, 0x1, RZ ;  /* 0x000000010b0b8810 */ /* 0x000fc80007ffe0ff */
[----:B------:R-:W-:-:S04]  /*2430*/  @!P1 SHF.L.U32 R11, R11, 0x1, RZ ;  /* 0x000000010b0b9819 */ /* 0x000fc800000006ff */
[----:B------:R-:W-:Y:S01]  /*2440*/  LOP3.LUT R11, R11, 0x80000000, R0, 0xf8, !PT ;  /* 0x800000000b0b7812 */ /* 0x000fe200078ef800 */
[----:B------:R-:W-:Y:S06]  /*2450*/  BRA `(.L_x_50) ;  /* 0x0000000000047947 */ /* 0x000fec0003800000 */
.L_x_51:
[----:B------:R0:W1:Y:S02]  /*2460*/  MUFU.RCP R11, R0 ;  /* 0x00000000000b7308 */ /* 0x0000640000001000 */
.L_x_50:
[----:B------:R-:W-:Y:S05]  /*2470*/  BSYNC.RECONVERGENT B4 ;  /* 0x0000000000047941 */ /* 0x000fea0003800200 */
.L_x_48:
[----:B------:R-:W-:Y:S01]  /*2480*/  IMAD.MOV.U32 R18, RZ, RZ, R10 ;  /* 0x000000ffff127224 */ /* 0x000fe200078e000a */
[----:B------:R-:W-:-:S04]  /*2490*/  MOV R19, 0x0 ;  /* 0x0000000000137802 */ /* 0x000fc80000000f00 */
[----:B01----:R-:W-:Y:S05]  /*24a0*/  RET.REL.NODEC R18 `(_Z23Solve_Block_TridiagonalPfS_S_S_S_ii) ;  /* 0xffffffd812d47950 */ /* 0x003fea0003c3ffff */
        .weak           $__internal_1_$__cuda_sm3x_div_rn_noftz_f32_slowpath
        .type           $__internal_1_$__cuda_sm3x_div_rn_noftz_f32_slowpath,@function
        .size           $__internal_1_$__cuda_sm3x_div_rn_noftz_f32_slowpath,(.L_x_65 - $__internal_1_$__cuda_sm3x_div_rn_noftz_f32_slowpath)
$__internal_1_$__cuda_sm3x_div_rn_noftz_f32_slowpath:
[----:B------:R-:W-:Y:S01]  /*24b0*/  SHF.R.U32.HI R4, RZ, 0x17, R0 ;  /* 0x00000017ff047819 */ /* 0x000fe20000011600 */
[----:B------:R-:W-:Y:S01]  /*24c0*/  BSSY.RECONVERGENT B1, `(.L_x_52) ;  /* 0x0000062000017945 */ /* 0x000fe20003800200 */
[----:B------:R-:W-:Y:S02]  /*24d0*/  SHF.R.U32.HI R8, RZ, 0x17, R3 ;  /* 0x00000017ff087819 */ /* 0x000fe40000011603 */
[----:B------:R-:W-:Y:S02]  /*24e0*/  LOP3.LUT R4, R4, 0xff, RZ, 0xc0, !PT ;  /* 0x000000ff04047812 */ /* 0x000fe400078ec0ff */
[----:B------:R-:W-:Y:S02]  /*24f0*/  LOP3.LUT R8, R8, 0xff, RZ, 0xc0, !PT ;  /* 0x000000ff08087812 */ /* 0x000fe400078ec0ff */
[----:B------:R-:W-:Y:S02]  /*2500*/  IADD3 R9, PT, PT, R4, -0x1, RZ ;  /* 0xffffffff04097810 */ /* 0x000fe40007ffe0ff */
[----:B------:R-:W-:-:S02]  /*2510*/  IADD3 R10, PT, PT, R8, -0x1, RZ ;  /* 0xffffffff080a7810 */ /* 0x000fc40007ffe0ff */
[----:B------:R-:W-:-:S04]  /*2520*/  ISETP.GT.U32.AND P0, PT, R9, 0xfd, PT ;  /* 0x000000fd0900780c */ /* 0x000fc80003f04070 */
[----:B------:R-:W-:-:S13]  /*2530*/  ISETP.GT.U32.OR P0, PT, R10, 0xfd, P0 ;  /* 0x000000fd0a00780c */ /* 0x000fda0000704470 */
[----:B------:R-:W-:Y:S01]  /*2540*/  @!P0 MOV R5, RZ ;  /* 0x000000ff00058202 */ /* 0x000fe20000000f00 */
[----:B------:R-:W-:Y:S06]  /*2550*/  @!P0 BRA `(.L_x_53) ;  /* 0x00000000005c8947 */ /* 0x000fec0003800000 */
[----:B------:R-:W-:Y:S02]  /*2560*/  FSETP.GTU.FTZ.AND P0, PT, |R3|, +INF , PT ;  /* 0x7f8000000300780b */ /* 0x000fe40003f1c200 */
[----:B------:R-:W-:-:S04]  /*2570*/  FSETP.GTU.FTZ.AND P1, PT, |R0|, +INF , PT ;  /* 0x7f8000000000780b */ /* 0x000fc80003f3c200 */
[----:B------:R-:W-:-:S13]  /*2580*/  PLOP3.LUT P0, PT, P0, P1, PT, 0xf8, 0x8f ;  /* 0x00000000008f781c */ /* 0x000fda0000703f70 */
[----:B------:R-:W-:Y:S05]  /*2590*/  @P0 BRA `(.L_x_54) ;  /* 0x00000004004c0947 */ /* 0x000fea0003800000 */
[----:B------:R-:W-:-:S13]  /*25a0*/  LOP3.LUT P0, RZ, R0, 0x7fffffff, R3, 0xc8, !PT ;  /* 0x7fffffff00ff7812 */ /* 0x000fda000780c803 */
[----:B------:R-:W-:Y:S05]  /*25b0*/  @!P0 BRA `(.L_x_55) ;  /* 0x00000004003c8947 */ /* 0x000fea0003800000 */
[C---:B------:R-:W-:Y:S02]  /*25c0*/  FSETP.NEU.FTZ.AND P2, PT, |R3|.reuse, +INF , PT ;  /* 0x7f8000000300780b */ /* 0x040fe40003f5d200 */
[----:B------:R-:W-:Y:S02]  /*25d0*/  FSETP.NEU.FTZ.AND P1, PT, |R0|, +INF , PT ;  /* 0x7f8000000000780b */ /* 0x000fe40003f3d200 */
[----:B------:R-:W-:-:S11]  /*25e0*/  FSETP.NEU.FTZ.AND P0, PT, |R3|, +INF , PT ;  /* 0x7f8000000300780b */ /* 0x000fd60003f1d200 */
[----:B------:R-:W-:Y:S05]  /*25f0*/  @!P1 BRA !P2, `(.L_x_55) ;  /* 0x00000004002c9947 */ /* 0x000fea0005000000 */
[----:B------:R-:W-:-:S04]  /*2600*/  LOP3.LUT P2, RZ, R3, 0x7fffffff, RZ, 0xc0, !PT ;  /* 0x7fffffff03ff7812 */ /* 0x000fc8000784c0ff */
[----:B------:R-:W-:-:S13]  /*2610*/  PLOP3.LUT P1, PT, P1, P2, PT, 0x2f, 0xf2 ;  /* 0x0000000000f2781c */ /* 0x000fda0000f24577 */
[----:B------:R-:W-:Y:S05]  /*2620*/  @P1 BRA `(.L_x_56) ;  /* 0x0000000400181947 */ /* 0x000fea0003800000 */
[----:B------:R-:W-:-:S04]  /*2630*/  LOP3.LUT P1, RZ, R0, 0x7fffffff, RZ, 0xc0, !PT ;  /* 0x7fffffff00ff7812 */ /* 0x000fc8000782c0ff */
[----:B------:R-:W-:-:S13]  /*2640*/  PLOP3.LUT P0, PT, P0, P1, PT, 0x2f, 0xf2 ;  /* 0x0000000000f2781c */ /* 0x000fda0000702577 */
[----:B------:R-:W-:Y:S05]  /*2650*/  @P0 BRA `(.L_x_57) ;  /* 0x0000000400000947 */ /* 0x000fea0003800000 */
[----:B------:R-:W-:Y:S02]  /*2660*/  ISETP.GE.AND P0, PT, R10, RZ, PT ;  /* 0x000000ff0a00720c */ /* 0x000fe40003f06270 */
[----:B------:R-:W-:-:S11]  /*2670*/  ISETP.GE.AND P1, PT, R9, RZ, PT ;  /* 0x000000ff0900720c */ /* 0x000fd60003f26270 */
[----:B------:R-:W-:Y:S01]  /*2680*/  @P0 MOV R5, RZ ;  /* 0x000000ff00050202 */ /* 0x000fe20000000f00 */
[----:B------:R-:W-:Y:S01]  /*2690*/  @!P0 FFMA R3, R3, 1.84467440737095516160e+19, RZ ;  /* 0x5f80000003038823 */ /* 0x000fe200000000ff */
[----:B------:R-:W-:Y:S01]  /*26a0*/  @!P0 MOV R5, 0xffffffc0 ;  /* 0xffffffc000058802 */ /* 0x000fe20000000f00 */
[----:B------:R-:W-:-:S03]  /*26b0*/  @!P1 FFMA R0, R0, 1.84467440737095516160e+19, RZ ;  /* 0x5f80000000009823 */ /* 0x000fc600000000ff */
[----:B------:R-:W-:-:S07]  /*26c0*/  @!P1 IADD3 R5, PT, PT, R5, 0x40, RZ ;  /* 0x0000004005059810 */ /* 0x000fce0007ffe0ff */
.L_x_53:
[----:B------:R-:W-:Y:S01]  /*26d0*/  LEA R19, R4, 0xc0800000, 0x17 ;  /* 0xc080000004137811 */ /* 0x000fe200078eb8ff */
[----:B------:R-:W-:Y:S01]  /*26e0*/  BSSY.RECONVERGENT B2, `(.L_x_58) ;  /* 0x0000036000027945 */ /* 0x000fe20003800200 */
[----:B------:R-:W-:Y:S02]  /*26f0*/  IADD3 R8, PT, PT, R8, -0x7f, RZ ;  /* 0xffffff8108087810 */ /* 0x000fe40007ffe0ff */
[----:B------:R-:W-:Y:S02]  /*2700*/  IADD3 R19, PT, PT, -R19, R0, RZ ;  /* 0x0000000013137210 */ /* 0x000fe40007ffe1ff */
[C---:B------:R-:W-:Y:S01]  /*2710*/  IADD3 R4, PT, PT, R8.reuse, 0x7f, -R4 ;  /* 0x0000007f08047810 */ /* 0x040fe20007ffe804 */
[----:B------:R-:W-:Y:S01]  /*2720*/  IMAD R0, R8, -0x800000, R3 ;  /* 0xff80000008007824 */ /* 0x000fe200078e0203 */
[----:B------:R-:W0:Y:S01]  /*2730*/  MUFU.RCP R10, R19 ;  /* 0x00000013000a7308 */ /* 0x000e220000001000 */
[----:B------:R-:W-:Y:S01]  /*2740*/  FADD.FTZ R9, -R19, -RZ ;  /* 0x800000ff13097221 */ /* 0x000fe20000010100 */
[----:B------:R-:W-:-:S03]  /*2750*/  IADD3 R5, PT, PT, R4, R5, RZ ;  /* 0x0000000504057210 */ /* 0x000fc60007ffe0ff */
[----:B0-----:R-:W-:-:S04]  /*2760*/  FFMA R11, R10, R9, 1 ;  /* 0x3f8000000a0b7423 */ /* 0x001fc80000000009 */
[----:B------:R-:W-:-:S04]  /*2770*/  FFMA R11, R10, R11, R10 ;  /* 0x0000000b0a0b7223 */ /* 0x000fc8000000000a */
[----:B------:R-:W-:-:S04]  /*2780*/  FFMA R10, R0, R11, RZ ;  /* 0x0000000b000a7223 */ /* 0x000fc800000000ff */
[----:B------:R-:W-:-:S04]  /*2790*/  FFMA R3, R9, R10, R0 ;  /* 0x0000000a09037223 */ /* 0x000fc80000000000 */
[----:B------:R-:W-:-:S04]  /*27a0*/  FFMA R10, R11, R3, R10 ;  /* 0x000000030b0a7223 */ /* 0x000fc8000000000a */
[----:B------:R-:W-:-:S04]  /*27b0*/  FFMA R9, R9, R10, R0 ;  /* 0x0000000a09097223 */ /* 0x000fc80000000000 */
[----:B------:R-:W-:-:S05]  /*27c0*/  FFMA R0, R11, R9, R10 ;  /* 0x000000090b007223 */ /* 0x000fca000000000a */
[----:B------:R-:W-:-:S04]  /*27d0*/  SHF.R.U32.HI R3, RZ, 0x17, R0 ;  /* 0x00000017ff037819 */ /* 0x000fc80000011600 */
[----:B------:R-:W-:-:S04]  /*27e0*/  LOP3.LUT R4, R3, 0xff, RZ, 0xc0, !PT ;  /* 0x000000ff03047812 */ /* 0x000fc800078ec0ff */
[----:B------:R-:W-:-:S04]  /*27f0*/  IADD3 R3, PT, PT, R4, R5, RZ ;  /* 0x0000000504037210 */ /* 0x000fc80007ffe0ff */
[----:B------:R-:W-:-:S04]  /*2800*/  IADD3 R4, PT, PT, R3, -0x1, RZ ;  /* 0xffffffff03047810 */ /* 0x000fc80007ffe0ff */
[----:B------:R-:W-:-:S13]  /*2810*/  ISETP.GE.U32.AND P0, PT, R4, 0xfe, PT ;  /* 0x000000fe0400780c */ /* 0x000fda0003f06070 */
[----:B------:R-:W-:Y:S05]  /*2820*/  @!P0 BRA `(.L_x_59) ;  /* 0x0000000000808947 */ /* 0x000fea0003800000 */
[----:B------:R-:W-:-:S13]  /*2830*/  ISETP.GT.AND P0, PT, R3, 0xfe, PT ;  /* 0x000000fe0300780c */ /* 0x000fda0003f04270 */
[----:B------:R-:W-:Y:S05]  /*2840*/  @P0 BRA `(.L_x_60) ;  /* 0x00000000006c0947 */ /* 0x000fea0003800000 */
[----:B------:R-:W-:-:S13]  /*2850*/  ISETP.GE.AND P0, PT, R3, 0x1, PT ;  /* 0x000000010300780c */ /* 0x000fda0003f06270 */
[----:B------:R-:W-:Y:S05]  /*2860*/  @P0 BRA `(.L_x_61) ;  /* 0x0000000000740947 */ /* 0x000fea0003800000 */
[----:B------:R-:W-:Y:S02]  /*2870*/  ISETP.GE.AND P0, PT, R3, -0x18, PT ;  /* 0xffffffe80300780c */ /* 0x000fe40003f06270 */
[----:B------:R-:W-:-:S11]  /*2880*/  LOP3.LUT R0, R0, 0x80000000, RZ, 0xc0, !PT ;  /* 0x8000000000007812 */ /* 0x000fd600078ec0ff */
[----:B------:R-:W-:Y:S05]  /*2890*/  @!P0 BRA `(.L_x_61) ;  /* 0x0000000000688947 */ /* 0x000fea0003800000 */
[CCC-:B------:R-:W-:Y:S01]  /*28a0*/  FFMA.RZ R4, R11.reuse, R9.reuse, R10.reuse ;  /* 0x000000090b047223 */ /* 0x1c0fe2000000c00a */
[CCC-:B------:R-:W-:Y:S01]  /*28b0*/  FFMA.RP R5, R11.reuse, R9.reuse, R10.reuse ;  /* 0x000000090b057223 */ /* 0x1c0fe2000000800a */
[----:B------:R-:W-:Y:S01]  /*28c0*/  FFMA.RM R10, R11, R9, R10 ;  /* 0x000000090b0a7223 */ /* 0x000fe2000000400a */
[C---:B------:R-:W-:Y:S02]  /*28d0*/  IADD3 R8, PT, PT, R3.reuse, 0x20, RZ ;  /* 0x0000002003087810 */ /* 0x040fe40007ffe0ff */
[----:B------:R-:W-:Y:S02]  /*28e0*/  LOP3.LUT R4, R4, 0x7fffff, RZ, 0xc0, !PT ;  /* 0x007fffff04047812 */ /* 0x000fe400078ec0ff */
[C---:B------:R-:W-:Y:S02]  /*28f0*/  ISETP.NE.AND P2, PT, R3.reuse, RZ, PT ;  /* 0x000000ff0300720c */ /* 0x040fe40003f45270 */
[----:B------:R-:W-:Y:S02]  /*2900*/  LOP3.LUT R9, R4, 0x800000, RZ, 0xfc, !PT ;  /* 0x0080000004097812 */ /* 0x000fe400078efcff */
[----:B------:R-:W-:-:S02]  /*2910*/  ISETP.NE.AND P1, PT, R3, RZ, PT ;  /* 0x000000ff0300720c */ /* 0x000fc40003f25270 */
[----:B------:R-:W-:Y:S02]  /*2920*/  IADD3 R3, PT, PT, -R3, RZ, RZ ;  /* 0x000000ff03037210 */ /* 0x000fe40007ffe1ff */
[----:B------:R-:W-:Y:S02]  /*2930*/  SHF.L.U32 R8, R9, R8, RZ ;  /* 0x0000000809087219 */ /* 0x000fe400000006ff */
[----:B------:R-:W-:Y:S02]  /*2940*/  FSETP.NEU.FTZ.AND P0, PT, R5, R10, PT ;  /* 0x0000000a0500720b */ /* 0x000fe40003f1d000 */
[----:B------:R-:W-:Y:S02]  /*2950*/  SEL R4, R3, RZ, P2 ;  /* 0x000000ff03047207 */ /* 0x000fe40001000000 */
[----:B------:R-:W-:Y:S02]  /*2960*/  ISETP.NE.AND P1, PT, R8, RZ, P1 ;  /* 0x000000ff0800720c */ /* 0x000fe40000f25270 */
[----:B------:R-:W-:-:S02]  /*2970*/  SHF.R.U32.HI R8, RZ, R4, R9 ;  /* 0x00000004ff087219 */ /* 0x000fc40000011609 */
[----:B------:R-:W-:Y:S02]  /*2980*/  PLOP3.LUT P0, PT, P0, P1, PT, 0xf8, 0x8f ;  /* 0x00000000008f781c */ /* 0x000fe40000703f70 */
[----:B------:R-:W-:Y:S02]  /*2990*/  SHF.R.U32.HI R4, RZ, 0x1, R8 ;  /* 0x00000001ff047819 */ /* 0x000fe40000011608 */
[----:B------:R-:W-:-:S04]  /*29a0*/  SEL R3, RZ, 0x1, !P0 ;  /* 0x00000001ff037807 */ /* 0x000fc80004000000 */
[----:B------:R-:W-:-:S04]  /*29b0*/  LOP3.LUT R3, R3, 0x1, R4, 0xf8, !PT ;  /* 0x0000000103037812 */ /* 0x000fc800078ef804 */
[----:B------:R-:W-:-:S04]  /*29c0*/  LOP3.LUT R3, R3, R8, RZ, 0xc0, !PT ;  /* 0x0000000803037212 */ /* 0x000fc800078ec0ff */
[----:B------:R-:W-:-:S04]  /*29d0*/  IADD3 R3, PT, PT, R4, R3, RZ ;  /* 0x0000000304037210 */ /* 0x000fc80007ffe0ff */
[----:B------:R-:W-:Y:S01]  /*29e0*/  LOP3.LUT R0, R3, R0, RZ, 0xfc, !PT ;  /* 0x0000000003007212 */ /* 0x000fe200078efcff */
[----:B------:R-:W-:Y:S06]  /*29f0*/  BRA `(.L_x_61) ;  /* 0x0000000000107947 */ /* 0x000fec0003800000 */
.L_x_60:
[----:B------:R-:W-:-:S04]  /*2a00*/  LOP3.LUT R0, R0, 0x80000000, RZ, 0xc0, !PT ;  /* 0x8000000000007812 */ /* 0x000fc800078ec0ff */
[----:B------:R-:W-:Y:S01]  /*2a10*/  LOP3.LUT R0, R0, 0x7f800000, RZ, 0xfc, !PT ;  /* 0x7f80000000007812 */ /* 0x000fe200078efcff */
[----:B------:R-:W-:Y:S06]  /*2a20*/  BRA `(.L_x_61) ;  /* 0x0000000000047947 */ /* 0x000fec0003800000 */
.L_x_59:
[----:B------:R-:W-:-:S07]  /*2a30*/  LEA R0, R5, R0, 0x17 ;  /* 0x0000000005007211 */ /* 0x000fce00078eb8ff */
.L_x_61:
[----:B------:R-:W-:Y:S05]  /*2a40*/  BSYNC.RECONVERGENT B2 ;  /* 0x0000000000027941 */ /* 0x000fea0003800200 */
.L_x_58:
[----:B------:R-:W-:Y:S05]  /*2a50*/  BRA `(.L_x_62) ;  /* 0x0000000000207947 */ /* 0x000fea0003800000 */
.L_x_57:
[----:B------:R-:W-:-:S04]  /*2a60*/  LOP3.LUT R0, R0, 0x80000000, R3, 0x48, !PT ;  /* 0x8000000000007812 */ /* 0x000fc800078e4803 */
[----:B------:R-:W-:Y:S01]  /*2a70*/  LOP3.LUT R0, R0, 0x7f800000, RZ, 0xfc, !PT ;  /* 0x7f80000000007812 */ /* 0x000fe200078efcff */
[----:B------:R-:W-:Y:S06]  /*2a80*/  BRA `(.L_x_62) ;  /* 0x0000000000147947 */ /* 0x000fec0003800000 */
.L_x_56:
[----:B------:R-:W-:Y:S01]  /*2a90*/  LOP3.LUT R0, R0, 0x80000000, R3, 0x48, !PT ;  /* 0x8000000000007812 */ /* 0x000fe200078e4803 */
[----:B------:R-:W-:Y:S06]  /*2aa0*/  BRA `(.L_x_62) ;  /* 0x00000000000c7947 */ /* 0x000fec0003800000 */
.L_x_55:
[----:B------:R-:W0:Y:S01]  /*2ab0*/  MUFU.RSQ R0, -QNAN ;  /* 0xffc0000000007908 */ /* 0x000e220000001400 */
[----:B------:R-:W-:Y:S05]  /*2ac0*/  BRA `(.L_x_62) ;  /* 0x0000000000047947 */ /* 0x000fea0003800000 */
.L_x_54:
[----:B------:R-:W-:-:S07]  /*2ad0*/  FADD.FTZ R0, R3, R0 ;  /* 0x0000000003007221 */ /* 0x000fce0000010000 */
.L_x_62:
[----:B------:R-:W-:Y:S05]  /*2ae0*/  BSYNC.RECONVERGENT B1 ;  /* 0x0000000000017941 */ /* 0x000fea0003800200 */
.L_x_52:
[----:B------:R-:W-:-:S04]  /*2af0*/  HFMA2 R3, -RZ, RZ, 0, 0 ;  /* 0x00000000ff037431 */ /* 0x000fc800000001ff */
[----:B0-----:R-:W-:Y:S05]  /*2b00*/  RET.REL.NODEC R2 `(_Z23Solve_Block_TridiagonalPfS_S_S_S_ii) ;  /* 0xffffffd4023c7950 */ /* 0x001fea0003c3ffff */
.L_x_63:
[----:B------:R-:W-:-:S00]  /*2b10*/  BRA `(.L_x_63) ;  /* 0xfffffffc00fc7947 */ /* 0x000fc0000383ffff */
[----:B------:R-:W-:-:S00]  /*2b20*/  NOP ;  /* 0x0000000000007918 */ /* 0x000fc00000000000 */
        /* <DEDUP_REMOVED lines=13> */
.L_x_65:


//--------------------- .nv.shared.reserved.0     --------------------------
	.section	.nv.shared.reserved.0,"aw",@nobits
	.weak		__nv_reservedSMEM_offset_0_alias
	.size		__nv_reservedSMEM_offset_0_alias, 0, 64
	.other		__nv_reservedSMEM_offset_0_alias,@"STO_CUDA_RESERVED_SHARED STV_DEFAULT"
__nv_reservedSMEM_offset_0_alias:
	.zero		0
	.zero		64


//--------------------- .nv.constant0._Z23Solve_Block_TridiagonalPfS_S_S_S_ii --------------------------
	.section	.nv.constant0._Z23Solve_Block_TridiagonalPfS_S_S_S_ii,"a",@progbits
	.sectionflags	@""
	.align	4
.nv.constant0._Z23Solve_Block_TridiagonalPfS_S_S_S_ii:
	.zero		944


//--------------------- SYMBOLS --------------------------

	.type		.nv.reservedSmem.offset0,@object
	.size		.nv.reservedSmem.offset0,0x4
